// auto-generated by cutlass_sweep.gemm — config: {"arch": "sm_90", "cluster_m": 2, "cluster_n": 2, "dtype": "tf32", "stages": 0, "tile_k": 32, "tile_m": 64, "tile_n": 64}
#include "cutlass/cutlass.h"
#include "cutlass/gemm/collective/collective_builder.hpp"
#include "cutlass/gemm/device/gemm_universal_adapter.h"
#include "cutlass/gemm/kernel/gemm_universal.hpp"
#include "cutlass/epilogue/collective/collective_builder.hpp"

using ElemA = cutlass::tfloat32_t;
using ElemB = cutlass::tfloat32_t;
using ElemCD = cutlass::tfloat32_t;
using Acc  = float;
using TileShape    = cute::Shape<cute::_64, cute::_64, cute::_32>;
using ClusterShape = cute::Shape<cute::_2, cute::_2, cute::_1>;

using CollectiveEpilogue = typename cutlass::epilogue::collective::CollectiveBuilder<
    cutlass::arch::Sm90, cutlass::arch::OpClassTensorOp,
    TileShape, ClusterShape,
    cutlass::epilogue::collective::EpilogueTileAuto,
    Acc, Acc,
    ElemCD, cutlass::layout::RowMajor, 128 / cutlass::sizeof_bits<ElemCD>::value,
    ElemCD, cutlass::layout::RowMajor, 128 / cutlass::sizeof_bits<ElemCD>::value,
    cutlass::epilogue::collective::EpilogueScheduleAuto
  >::CollectiveOp;

using CollectiveMainloop = typename cutlass::gemm::collective::CollectiveBuilder<
    cutlass::arch::Sm90, cutlass::arch::OpClassTensorOp,
    ElemA, cutlass::layout::RowMajor, 128 / cutlass::sizeof_bits<ElemA>::value,
    ElemB, cutlass::layout::ColumnMajor, 128 / cutlass::sizeof_bits<ElemB>::value,
    Acc,
    TileShape, ClusterShape,
    cutlass::gemm::collective::StageCountAutoCarveout<static_cast<int>(sizeof(typename CollectiveEpilogue::SharedStorage))>,
    cutlass::gemm::collective::KernelScheduleAuto
  >::CollectiveOp;

using GemmKernel = cutlass::gemm::kernel::GemmUniversal<
    cute::Shape<int,int,int,int>,
    CollectiveMainloop,
    CollectiveEpilogue
>;
using Gemm = cutlass::gemm::device::GemmUniversalAdapter<GemmKernel>;

// Force the device kernel symbol into the cubin without needing a host main.
auto* _anchor = &cutlass::device_kernel<GemmKernel>;


// ===== COMPILED SASS (sm_90a) =====

	.target	sm_90a

	.elftype	@"ET_EXEC"


//--------------------- .note.nv.tkinfo           --------------------------
	.section	.note.nv.tkinfo,"",@"SHT_NOTE"
	.sectionflags	@"SHF_NOTE_NV_TKINFO"
	.tkinfo
        /*0018*/ 	.word	0x00000002
        /*0030*/ 	.string	""
        /*0030*/ 	.string	"ptxas"
        /*0030*/ 	.string	"Cuda compilation tools, release 13.0, V13.0.88"
        /*0030*/ 	.string	"Build cuda_13.0.r13.0/compiler.36424714_0"
        /*0030*/ 	.string	"-arch sm_90a -m 64 "



//--------------------- .note.nv.cuinfo           --------------------------
	.section	.note.nv.cuinfo,"",@"SHT_NOTE"
	.sectionflags	@"SHF_NOTE_NV_CUINFO"
        /*0018*/ 	.short	0x0002
        /*001a*/ 	.short	0x005a
        /*001c*/ 	.short	0x0082
	.zero		2


//--------------------- .nv.info                  --------------------------
	.section	.nv.info,"",@"SHT_CUDA_INFO"
	.align	4


	//----- nvinfo : EIATTR_REGCOUNT
	.align		4
        /*0000*/ 	.byte	0x04, 0x2f
        /*0002*/ 	.short	(.L_15 - .L_14)
	.align		4
.L_14:
        /*0004*/ 	.word	index@(_ZN7cutlass13device_kernelINS_4gemm6kernel13GemmUniversalIN4cute5tupleIJiiiiEEENS1_10collective13CollectiveMmaINS1_34MainloopSm90TmaGmmaWarpSpecializedILi14ENS5_IJNS4_1CILi2EEESB_NSA_ILi1EEEEEENS1_32KernelTmaWarpSpecializedPingpongEEENS5_IJNSA_ILi64EEESG_NSA_ILi32EEEEEENS_10tfloat32_tENS5_IJlSC_lEEESJ_SK_NS4_8TiledMMAINS4_8MMA_AtomIJNS4_4SM904GMMA29MMA_64x64x8_F32TF32TF32_SS_TNILNSO_7ScaleInE1ELSQ_1EEEEEENS4_6LayoutINS5_IJSC_SC_SC_EEENS5_IJNSA_ILi0EEESV_SV_EEEEENS5_IJNS4_10UnderscoreESY_SY_EEEEENS4_23SM90_TMA_LOAD_MULTICASTENS4_14ComposedLayoutINS4_7SwizzleILi3ELi4ELi3EEENS4_18smem_ptr_flag_bitsILi32EEENST_INS5_IJNSA_ILi8EEESH_EEENS5_IJSH_SC_EEEEEEEvNS4_8identityES11_S1B_vS1C_EENS_8epilogue10collective6detail29Sm90TmaWarpSpecializedAdapterINS1F_15DefaultEpilogueISJ_SK_SK_NS1E_6thread17LinearCombinationISJ_Li1EffLNS1J_9ScaleType4KindE0ELNS_15FloatRoundStyleE2ESJ_EENS1_15EpilogueDefaultEEEEEvvEEEEvNT_6ParamsE)
        /*0008*/ 	.word	0x000000a8


	//----- nvinfo : EIATTR_FRAME_SIZE
	.align		4
.L_15:
        /*000c*/ 	.byte	0x04, 0x11
        /*000e*/ 	.short	(.L_17 - .L_16)
	.align		4
.L_16:
        /*0010*/ 	.word	index@(_ZN7cutlass13device_kernelINS_4gemm6kernel13GemmUniversalIN4cute5tupleIJiiiiEEENS1_10collective13CollectiveMmaINS1_34MainloopSm90TmaGmmaWarpSpecializedILi14ENS5_IJNS4_1CILi2EEESB_NSA_ILi1EEEEEENS1_32KernelTmaWarpSpecializedPingpongEEENS5_IJNSA_ILi64EEESG_NSA_ILi32EEEEEENS_10tfloat32_tENS5_IJlSC_lEEESJ_SK_NS4_8TiledMMAINS4_8MMA_AtomIJNS4_4SM904GMMA29MMA_64x64x8_F32TF32TF32_SS_TNILNSO_7ScaleInE1ELSQ_1EEEEEENS4_6LayoutINS5_IJSC_SC_SC_EEENS5_IJNSA_ILi0EEESV_SV_EEEEENS5_IJNS4_10UnderscoreESY_SY_EEEEENS4_23SM90_TMA_LOAD_MULTICASTENS4_14ComposedLayoutINS4_7SwizzleILi3ELi4ELi3EEENS4_18smem_ptr_flag_bitsILi32EEENST_INS5_IJNSA_ILi8EEESH_EEENS5_IJSH_SC_EEEEEEEvNS4_8identityES11_S1B_vS1C_EENS_8epilogue10collective6detail29Sm90TmaWarpSpecializedAdapterINS1F_15DefaultEpilogueISJ_SK_SK_NS1E_6thread17LinearCombinationISJ_Li1EffLNS1J_9ScaleType4KindE0ELNS_15FloatRoundStyleE2ESJ_EENS1_15EpilogueDefaultEEEEEvvEEEEvNT_6ParamsE)
        /*0014*/ 	.word	0x00000008


	//----- nvinfo : EIATTR_MIN_STACK_SIZE
	.align		4
.L_17:
        /*0018*/ 	.byte	0x04, 0x12
        /*001a*/ 	.short	(.L_19 - .L_18)
	.align		4
.L_18:
        /*001c*/ 	.word	index@(_ZN7cutlass13device_kernelINS_4gemm6kernel13GemmUniversalIN4cute5tupleIJiiiiEEENS1_10collective13CollectiveMmaINS1_34MainloopSm90TmaGmmaWarpSpecializedILi14ENS5_IJNS4_1CILi2EEESB_NSA_ILi1EEEEEENS1_32KernelTmaWarpSpecializedPingpongEEENS5_IJNSA_ILi64EEESG_NSA_ILi32EEEEEENS_10tfloat32_tENS5_IJlSC_lEEESJ_SK_NS4_8TiledMMAINS4_8MMA_AtomIJNS4_4SM904GMMA29MMA_64x64x8_F32TF32TF32_SS_TNILNSO_7ScaleInE1ELSQ_1EEEEEENS4_6LayoutINS5_IJSC_SC_SC_EEENS5_IJNSA_ILi0EEESV_SV_EEEEENS5_IJNS4_10UnderscoreESY_SY_EEEEENS4_23SM90_TMA_LOAD_MULTICASTENS4_14ComposedLayoutINS4_7SwizzleILi3ELi4ELi3EEENS4_18smem_ptr_flag_bitsILi32EEENST_INS5_IJNSA_ILi8EEESH_EEENS5_IJSH_SC_EEEEEEEvNS4_8identityES11_S1B_vS1C_EENS_8epilogue10collective6detail29Sm90TmaWarpSpecializedAdapterINS1F_15DefaultEpilogueISJ_SK_SK_NS1E_6thread17LinearCombinationISJ_Li1EffLNS1J_9ScaleType4KindE0ELNS_15FloatRoundStyleE2ESJ_EENS1_15EpilogueDefaultEEEEEvvEEEEvNT_6ParamsE)
        /*0020*/ 	.word	0x00000008
.L_19:


//--------------------- .nv.compat                --------------------------
	.section	.nv.compat,"",@"SHT_CUDA_COMPAT_INFO"
	.align	4
        /*0000*/ 	.byte	0x02, 0x09, 0x01, 0x00, 0x02, 0x02, 0x04, 0x00, 0x02, 0x05, 0x05, 0x00, 0x03, 0x07, 0x01, 0x01
        /*0010*/ 	.byte	0x02, 0x03, 0x01, 0x00, 0x02, 0x06, 0x01, 0x00, 0x04, 0x0b, 0x08, 0x00, 0x00, 0x00, 0x00, 0x00
        /*0020*/ 	.byte	0x00, 0x00, 0x00, 0x00


//--------------------- .nv.info._ZN7cutlass13device_kernelINS_4gemm6kernel13GemmUniversalIN4cute5tupleIJiiiiEEENS1_10collective13CollectiveMmaINS1_34MainloopSm90TmaGmmaWarpSpecializedILi14ENS5_IJNS4_1CILi2EEESB_NSA_ILi1EEEEEENS1_32KernelTmaWarpSpecializedPingpongEEENS5_IJNSA_ILi64EEESG_NSA_ILi32EEEEEENS_10tfloat32_tENS5_IJlSC_lEEESJ_SK_NS4_8TiledMMAINS4_8MMA_AtomIJNS4_4SM904GMMA29MMA_64x64x8_F32TF32TF32_SS_TNILNSO_7ScaleInE1ELSQ_1EEEEEENS4_6LayoutINS5_IJSC_SC_SC_EEENS5_IJNSA_ILi0EEESV_SV_EEEEENS5_IJNS4_10UnderscoreESY_SY_EEEEENS4_23SM90_TMA_LOAD_MULTICASTENS4_14ComposedLayoutINS4_7SwizzleILi3ELi4ELi3EEENS4_18smem_ptr_flag_bitsILi32EEENST_INS5_IJNSA_ILi8EEESH_EEENS5_IJSH_SC_EEEEEEEvNS4_8identityES11_S1B_vS1C_EENS_8epilogue10collective6detail29Sm90TmaWarpSpecializedAdapterINS1F_15DefaultEpilogueISJ_SK_SK_NS1E_6thread17LinearCombinationISJ_Li1EffLNS1J_9ScaleType4KindE0ELNS_15FloatRoundStyleE2ESJ_EENS1_15EpilogueDefaultEEEEEvvEEEEvNT_6ParamsE --------------------------
	.section	.nv.info._ZN7cutlass13device_kernelINS_4gemm6kernel13GemmUniversalIN4cute5tupleIJiiiiEEENS1_10collective13CollectiveMmaINS1_34MainloopSm90TmaGmmaWarpSpecializedILi14ENS5_IJNS4_1CILi2EEESB_NSA_ILi1EEEEEENS1_32KernelTmaWarpSpecializedPingpongEEENS5_IJNSA_ILi64EEESG_NSA_ILi32EEEEEENS_10tfloat32_tENS5_IJlSC_lEEESJ_SK_NS4_8TiledMMAINS4_8MMA_AtomIJNS4_4SM904GMMA29MMA_64x64x8_F32TF32TF32_SS_TNILNSO_7ScaleInE1ELSQ_1EEEEEENS4_6LayoutINS5_IJSC_SC_SC_EEENS5_IJNSA_ILi0EEESV_SV_EEEEENS5_IJNS4_10UnderscoreESY_SY_EEEEENS4_23SM90_TMA_LOAD_MULTICASTENS4_14ComposedLayoutINS4_7SwizzleILi3ELi4ELi3EEENS4_18smem_ptr_flag_bitsILi32EEENST_INS5_IJNSA_ILi8EEESH_EEENS5_IJSH_SC_EEEEEEEvNS4_8identityES11_S1B_vS1C_EENS_8epilogue10collective6detail29Sm90TmaWarpSpecializedAdapterINS1F_15DefaultEpilogueISJ_SK_SK_NS1E_6thread17LinearCombinationISJ_Li1EffLNS1J_9ScaleType4KindE0ELNS_15FloatRoundStyleE2ESJ_EENS1_15EpilogueDefaultEEEEEvvEEEEvNT_6ParamsE,"",@"SHT_CUDA_INFO"
	.sectionflags	@""
	.align	4


	//----- nvinfo : EIATTR_CUDA_API_VERSION
	.align		4
        /*0000*/ 	.byte	0x04, 0x37
        /*0002*/ 	.short	(.L_21 - .L_20)
.L_20:
        /*0004*/ 	.word	0x00000082


	//----- nvinfo : EIATTR_KPARAM_INFO
	.align		4
.L_21:
        /*0008*/ 	.byte	0x04, 0x17
        /*000a*/ 	.short	(.L_23 - .L_22)
.L_22:
        /*000c*/ 	.word	0x00000000
        /*0010*/ 	.short	0x0000
        /*0012*/ 	.short	0x0070
        /*0014*/ 	.byte	0x00, 0xf0, 0x01, 0x10


	//----- nvinfo : EIATTR_SPARSE_MMA_MASK
	.align		4
.L_23:
        /*0018*/ 	.byte	0x03, 0x50
        /*001a*/ 	.short	0x0000


	//----- nvinfo : EIATTR_MAXREG_COUNT
	.align		4
        /*001c*/ 	.byte	0x03, 0x1b
        /*001e*/ 	.short	0x00a8


	//----- nvinfo : EIATTR_NUM_BARRIERS
	.align		4
        /*0020*/ 	.byte	0x02, 0x4c
        /*0022*/ 	.byte	0x01
	.zero		1


	//----- nvinfo : EIATTR_EXTERNS
	.align		4
        /*0024*/ 	.byte	0x04, 0x0f
        /*0026*/ 	.short	(.L_25 - .L_24)


	//   ....[0]....
	.align		4
.L_24:
        /*0028*/ 	.word	index@(__assertfail)


	//----- nvinfo : EIATTR_ANNOTATIONS
	.align		4
.L_25:
        /*002c*/ 	.byte	0x04, 0x55
        /*002e*/ 	.short	(.L_27 - .L_26)


	//   ....[0]....
.L_26:
        /*0030*/ 	.word	0x00000001
        /*0034*/ 	.byte	0x20, 0x0f, 0x00, 0x00, 0x01, 0x00, 0x00, 0x00, 0x30, 0x47, 0x00, 0x00, 0x01, 0x00, 0x00, 0x00
        /*0044*/ 	.byte	0xb0, 0x54, 0x00, 0x00


	//----- nvinfo : EIATTR_MERCURY_ISA_VERSION
	.align		4
.L_27:
        /*0048*/ 	.byte	0x03, 0x5f
        /*004a*/ 	.short	0x0101


	//----- nvinfo : EIATTR_INT_WARP_WIDE_INSTR_OFFSETS
	.align		4
        /*004c*/ 	.byte	0x04, 0x31
        /*004e*/ 	.short	(.L_29 - .L_28)


	//   ....[0]....
.L_28:
        /*0050*/ 	.word	0x000006a0


	//   ....[1]....
        /*0054*/ 	.word	0x000006d0


	//   ....[2]....
        /*0058*/ 	.word	0x00000710


	//   ....[3]....
        /*005c*/ 	.word	0x00000840


	//   ....[4]....
        /*0060*/ 	.word	0x00000850


	//   ....[5]....
        /*0064*/ 	.word	0x00000860


	//   ....[6]....
        /*0068*/ 	.word	0x00000900


	//   ....[7]....
        /*006c*/ 	.word	0x00000940


	//----- nvinfo : EIATTR_COOP_GROUP_MASK_REGIDS
	.align		4
.L_29:
        /*0070*/ 	.byte	0x04, 0x29
        /*0072*/ 	.short	(.L_31 - .L_30)


	//   ....[0]....
.L_30:
        /*0074*/ 	.word	0xffffffff


	//   ....[1]....
        /*0078*/ 	.word	0xffffffff


	//   ....[2]....
        /*007c*/ 	.word	0xffffffff


	//   ....[3]....
        /*0080*/ 	.word	0xffffffff


	//   ....[4]....
        /*0084*/ 	.word	0xffffffff


	//   ....[5]....
        /*0088*/ 	.word	0xffffffff


	//   ....[6]....
        /*008c*/ 	.word	0xffffffff


	//----- nvinfo : EIATTR_COOP_GROUP_INSTR_OFFSETS
	.align		4
.L_31:
        /*0090*/ 	.byte	0x04, 0x28
        /*0092*/ 	.short	(.L_33 - .L_32)


	//   ....[0]....
.L_32:
        /*0094*/ 	.word	0x00000070


	//   ....[1]....
        /*0098*/ 	.word	0x00000080


	//   ....[2]....
        /*009c*/ 	.word	0x00000140


	//   ....[3]....
        /*00a0*/ 	.word	0x00000460


	//   ....[4]....
        /*00a4*/ 	.word	0x000004a0


	//   ....[5]....
        /*00a8*/ 	.word	0x00000880


	//   ....[6]....
        /*00ac*/ 	.word	0x00000ac0


	//----- nvinfo : EIATTR_REG_RECONFIG
	.align		4
.L_33:
        /*00b0*/ 	.byte	0x01, 0x54
	.zero		2


	//----- nvinfo : EIATTR_SYSCALL_OFFSETS
	.align		4
        /*00b4*/ 	.byte	0x04, 0x46
        /*00b6*/ 	.short	(.L_35 - .L_34)


	//   ....[0]....
.L_34:
        /*00b8*/ 	.word	0x000019e0


	//----- nvinfo : EIATTR_MBARRIER_INSTR_OFFSETS
	.align		4
.L_35:
        /*00bc*/ 	.byte	0x04, 0x39
        /*00be*/ 	.short	(.L_37 - .L_36)


	//   ....[0]....
.L_36:
        /*00c0*/ 	.word	0x00000280
        /*00c4*/ 	.word	0x000000ff
        /*00c8*/ 	.word	0x00000000
        /*00cc*/ 	.short	0x0100
        /*00ce*/ 	.byte	0x08
	.zero		1


	//   ....[1]....
        /*00d0*/ 	.word	0x00000290
        /*00d4*/ 	.word	0x000000ff
        /*00d8*/ 	.word	0x00000070
        /*00dc*/ 	.short	0x0100
        /*00de*/ 	.byte	0x08
	.zero		1


	//   ....[2]....
        /*00e0*/ 	.word	0x000002a0
        /*00e4*/ 	.word	0x000000ff
        /*00e8*/ 	.word	0x00000008
        /*00ec*/ 	.short	0x0100
        /*00ee*/ 	.byte	0x08
	.zero		1


	//   ....[3]....
        /*00f0*/ 	.word	0x000002b0
        /*00f4*/ 	.word	0x000000ff
        /*00f8*/ 	.word	0x00000078
        /*00fc*/ 	.short	0x0100
        /*00fe*/ 	.byte	0x08
	.zero		1


	//   ....[4]....
        /*0100*/ 	.word	0x000002c0
        /*0104*/ 	.word	0x000000ff
        /*0108*/ 	.word	0x00000010
        /*010c*/ 	.short	0x0100
        /*010e*/ 	.byte	0x08
	.zero		1


	//   ....[5]....
        /*0110*/ 	.word	0x000002d0
        /*0114*/ 	.word	0x000000ff
        /*0118*/ 	.word	0x00000080
        /*011c*/ 	.short	0x0100
        /*011e*/ 	.byte	0x08
	.zero		1


	//   ....[6]....
        /*0120*/ 	.word	0x000002e0
        /*0124*/ 	.word	0x000000ff
        /*0128*/ 	.word	0x00000018
        /*012c*/ 	.short	0x0100
        /*012e*/ 	.byte	0x08
	.zero		1


	//   ....[7]....
        /*0130*/ 	.word	0x000002f0
        /*0134*/ 	.word	0x000000ff
        /*0138*/ 	.word	0x00000088
        /*013c*/ 	.short	0x0100
        /*013e*/ 	.byte	0x08
	.zero		1


	//   ....[8]....
        /*0140*/ 	.word	0x00000300
        /*0144*/ 	.word	0x000000ff
        /*0148*/ 	.word	0x00000020
        /*014c*/ 	.short	0x0100
        /*014e*/ 	.byte	0x08
	.zero		1


	//   ....[9]....
        /*0150*/ 	.word	0x00000310
        /*0154*/ 	.word	0x000000ff
        /*0158*/ 	.word	0x00000090
        /*015c*/ 	.short	0x0100
        /*015e*/ 	.byte	0x08
	.zero		1


	//   ....[10]....
        /*0160*/ 	.word	0x00000320
        /*0164*/ 	.word	0x000000ff
        /*0168*/ 	.word	0x00000028
        /*016c*/ 	.short	0x0100
        /*016e*/ 	.byte	0x08
	.zero		1


	//   ....[11]....
        /*0170*/ 	.word	0x00000330
        /*0174*/ 	.word	0x000000ff
        /*0178*/ 	.word	0x00000098
        /*017c*/ 	.short	0x0100
        /*017e*/ 	.byte	0x08
	.zero		1


	//   ....[12]....
        /*0180*/ 	.word	0x00000340
        /*0184*/ 	.word	0x000000ff
        /*0188*/ 	.word	0x00000030
        /*018c*/ 	.short	0x0100
        /*018e*/ 	.byte	0x08
	.zero		1


	//   ....[13]....
        /*0190*/ 	.word	0x00000350
        /*0194*/ 	.word	0x000000ff
        /*0198*/ 	.word	0x000000a0
        /*019c*/ 	.short	0x0100
        /*019e*/ 	.byte	0x08
	.zero		1


	//   ....[14]....
        /*01a0*/ 	.word	0x00000360
        /*01a4*/ 	.word	0x000000ff
        /*01a8*/ 	.word	0x00000038
        /*01ac*/ 	.short	0x0100
        /*01ae*/ 	.byte	0x08
	.zero		1


	//   ....[15]....
        /*01b0*/ 	.word	0x00000370
        /*01b4*/ 	.word	0x000000ff
        /*01b8*/ 	.word	0x000000a8
        /*01bc*/ 	.short	0x0100
        /*01be*/ 	.byte	0x08
	.zero		1


	//   ....[16]....
        /*01c0*/ 	.word	0x00000380
        /*01c4*/ 	.word	0x000000ff
        /*01c8*/ 	.word	0x00000040
        /*01cc*/ 	.short	0x0100
        /*01ce*/ 	.byte	0x08
	.zero		1


	//   ....[17]....
        /*01d0*/ 	.word	0x00000390
        /*01d4*/ 	.word	0x000000ff
        /*01d8*/ 	.word	0x000000b0
        /*01dc*/ 	.short	0x0100
        /*01de*/ 	.byte	0x08
	.zero		1


	//   ....[18]....
        /*01e0*/ 	.word	0x000003a0
        /*01e4*/ 	.word	0x000000ff
        /*01e8*/ 	.word	0x00000048
        /*01ec*/ 	.short	0x0100
        /*01ee*/ 	.byte	0x08
	.zero		1


	//   ....[19]....
        /*01f0*/ 	.word	0x000003b0
        /*01f4*/ 	.word	0x000000ff
        /*01f8*/ 	.word	0x000000b8
        /*01fc*/ 	.short	0x0100
        /*01fe*/ 	.byte	0x08
	.zero		1


	//   ....[20]....
        /*0200*/ 	.word	0x000003c0
        /*0204*/ 	.word	0x000000ff
        /*0208*/ 	.word	0x00000050
        /*020c*/ 	.short	0x0100
        /*020e*/ 	.byte	0x08
	.zero		1


	//   ....[21]....
        /*0210*/ 	.word	0x000003d0
        /*0214*/ 	.word	0x000000ff
        /*0218*/ 	.word	0x000000c0
        /*021c*/ 	.short	0x0100
        /*021e*/ 	.byte	0x08
	.zero		1


	//   ....[22]....
        /*0220*/ 	.word	0x000003e0
        /*0224*/ 	.word	0x000000ff
        /*0228*/ 	.word	0x00000058
        /*022c*/ 	.short	0x0100
        /*022e*/ 	.byte	0x08
	.zero		1


	//   ....[23]....
        /*0230*/ 	.word	0x000003f0
        /*0234*/ 	.word	0x000000ff
        /*0238*/ 	.word	0x000000c8
        /*023c*/ 	.short	0x0100
        /*023e*/ 	.byte	0x08
	.zero		1


	//   ....[24]....
        /*0240*/ 	.word	0x00000400
        /*0244*/ 	.word	0x000000ff
        /*0248*/ 	.word	0x00000060
        /*024c*/ 	.short	0x0100
        /*024e*/ 	.byte	0x08
	.zero		1


	//   ....[25]....
        /*0250*/ 	.word	0x00000410
        /*0254*/ 	.word	0x000000ff
        /*0258*/ 	.word	0x000000d0
        /*025c*/ 	.short	0x0100
        /*025e*/ 	.byte	0x08
	.zero		1


	//   ....[26]....
        /*0260*/ 	.word	0x00000420
        /*0264*/ 	.word	0x000000ff
        /*0268*/ 	.word	0x00000068
        /*026c*/ 	.short	0x0100
        /*026e*/ 	.byte	0x08
	.zero		1


	//   ....[27]....
        /*0270*/ 	.word	0x00000430
        /*0274*/ 	.word	0x000000ff
        /*0278*/ 	.word	0x000000d8
        /*027c*/ 	.short	0x0100
        /*027e*/ 	.byte	0x08
	.zero		1


	//   ....[28]....
        /*0280*/ 	.word	0x00000970
        /*0284*/ 	.word	0x000000ff
        /*0288*/ 	.word	0x00000110
        /*028c*/ 	.short	0x0100
        /*028e*/ 	.byte	0x08
	.zero		1


	//   ....[29]....
        /*0290*/ 	.word	0x00000a00
        /*0294*/ 	.word	0x000000ff
        /*0298*/ 	.word	0x00000118
        /*029c*/ 	.short	0x0100
        /*029e*/ 	.byte	0x08
	.zero		1


	//   ....[30]....
        /*02a0*/ 	.word	0x00000a40
        /*02a4*/ 	.word	0x000000ff
        /*02a8*/ 	.word	0x000000f0
        /*02ac*/ 	.short	0x0100
        /*02ae*/ 	.byte	0x09
	.zero		1


	//   ....[31]....
        /*02b0*/ 	.word	0x00000a50
        /*02b4*/ 	.word	0x000000ff
        /*02b8*/ 	.word	0x000000f8
        /*02bc*/ 	.short	0x0100
        /*02be*/ 	.byte	0x09
	.zero		1


	//   ....[32]....
        /*02c0*/ 	.word	0x00000a60
        /*02c4*/ 	.word	0x000000ff
        /*02c8*/ 	.word	0x00000100
        /*02cc*/ 	.short	0x0100
        /*02ce*/ 	.byte	0x09
	.zero		1


	//   ....[33]....
        /*02d0*/ 	.word	0x00000a70
        /*02d4*/ 	.word	0x000000ff
        /*02d8*/ 	.word	0x00000108
        /*02dc*/ 	.short	0x0100
        /*02de*/ 	.byte	0x09
	.zero		1


	//   ....[34]....
        /*02e0*/ 	.word	0x000018c0
        /*02e4*/ 	.word	0x0000003f
        /*02e8*/ 	.word	0x00000000
        /*02ec*/ 	.short	0x010a
        /*02ee*/ 	.byte	0x2a
	.zero		1


	//   ....[35]....
        /*02f0*/ 	.word	0x00001a60
        /*02f4*/ 	.word	0x00000003
        /*02f8*/ 	.word	0x00000000
        /*02fc*/ 	.short	0x010a
        /*02fe*/ 	.byte	0x3f
	.zero		1


	//   ....[36]....
        /*0300*/ 	.word	0x00001aa0
        /*0304*/ 	.word	0x00000003
        /*0308*/ 	.word	0x00000000
        /*030c*/ 	.short	0x010a
        /*030e*/ 	.byte	0x3f
	.zero		1


	//   ....[37]....
        /*0310*/ 	.word	0x00001da0
        /*0314*/ 	.word	0x000000ff
        /*0318*/ 	.word	0x00000000
        /*031c*/ 	.short	0x010a
        /*031e*/ 	.byte	0x04
	.zero		1


	//   ....[38]....
        /*0320*/ 	.word	0x00001de0
        /*0324*/ 	.word	0x000000ff
        /*0328*/ 	.word	0x00000000
        /*032c*/ 	.short	0x010a
        /*032e*/ 	.byte	0x04
	.zero		1


	//   ....[39]....
        /*0330*/ 	.word	0x00002040
        /*0334*/ 	.word	0x00000005
        /*0338*/ 	.word	0x00000000
        /*033c*/ 	.short	0x0101
        /*033e*/ 	.byte	0x3f
	.zero		1


	//   ....[40]....
        /*0340*/ 	.word	0x00002140
        /*0344*/ 	.word	0x00000040
        /*0348*/ 	.word	0x00000000
        /*034c*/ 	.short	0x0101
        /*034e*/ 	.byte	0x2f
	.zero		1


	//   ....[41]....
        /*0350*/ 	.word	0x00002260
        /*0354*/ 	.word	0x00000000
        /*0358*/ 	.word	0x00000000
        /*035c*/ 	.short	0x0101
        /*035e*/ 	.byte	0x3f
	.zero		1


	//   ....[42]....
        /*0360*/ 	.word	0x00002320
        /*0364*/ 	.word	0x0000003f
        /*0368*/ 	.word	0x00000010
        /*036c*/ 	.short	0x010a
        /*036e*/ 	.byte	0x2a
	.zero		1


	//   ....[43]....
        /*0370*/ 	.word	0x00004750
        /*0374*/ 	.word	0x00000042
        /*0378*/ 	.word	0x00000000
        /*037c*/ 	.short	0x0101
        /*037e*/ 	.byte	0x2f
	.zero		1


	//   ....[44]....
        /*0380*/ 	.word	0x000051c0
        /*0384*/ 	.word	0x0000000a
        /*0388*/ 	.word	0x00000070
        /*038c*/ 	.short	0x010a
        /*038e*/ 	.byte	0x3f
	.zero		1


	//   ....[45]....
        /*0390*/ 	.word	0x000055c0
        /*0394*/ 	.word	0x00000008
        /*0398*/ 	.word	0x00000118
        /*039c*/ 	.short	0x0101
        /*039e*/ 	.byte	0x3f
	.zero		1


	//   ....[46]....
        /*03a0*/ 	.word	0x00005d50
        /*03a4*/ 	.word	0x00000009
        /*03a8*/ 	.word	0x00000000
        /*03ac*/ 	.short	0x010a
        /*03ae*/ 	.byte	0x3f
	.zero		1


	//   ....[47]....
        /*03b0*/ 	.word	0x00005dd0
        /*03b4*/ 	.word	0x00000008
        /*03b8*/ 	.word	0x00000000
        /*03bc*/ 	.short	0x010a
        /*03be*/ 	.byte	0x3f
	.zero		1


	//   ....[48]....
        /*03c0*/ 	.word	0x00005e60
        /*03c4*/ 	.word	0x00000009
        /*03c8*/ 	.word	0x00000000
        /*03cc*/ 	.short	0x010a
        /*03ce*/ 	.byte	0x3f
	.zero		1


	//   ....[49]....
        /*03d0*/ 	.word	0x00005ef0
        /*03d4*/ 	.word	0x00000008
        /*03d8*/ 	.word	0x00000000
        /*03dc*/ 	.short	0x010a
        /*03de*/ 	.byte	0x3f
	.zero		1


	//   ....[50]....
        /*03e0*/ 	.word	0x00005f80
        /*03e4*/ 	.word	0x00000009
        /*03e8*/ 	.word	0x00000000
        /*03ec*/ 	.short	0x010a
        /*03ee*/ 	.byte	0x3f
	.zero		1


	//   ....[51]....
        /*03f0*/ 	.word	0x00006010
        /*03f4*/ 	.word	0x00000008
        /*03f8*/ 	.word	0x00000000
        /*03fc*/ 	.short	0x010a
        /*03fe*/ 	.byte	0x3f
	.zero		1


	//   ....[52]....
        /*0400*/ 	.word	0x000060a0
        /*0404*/ 	.word	0x00000009
        /*0408*/ 	.word	0x00000000
        /*040c*/ 	.short	0x010a
        /*040e*/ 	.byte	0x3f
	.zero		1


	//   ....[53]....
        /*0410*/ 	.word	0x00006130
        /*0414*/ 	.word	0x00000008
        /*0418*/ 	.word	0x00000000
        /*041c*/ 	.short	0x010a
        /*041e*/ 	.byte	0x3f
	.zero		1


	//   ....[54]....
        /*0420*/ 	.word	0x000061c0
        /*0424*/ 	.word	0x00000009
        /*0428*/ 	.word	0x00000000
        /*042c*/ 	.short	0x010a
        /*042e*/ 	.byte	0x3f
	.zero		1


	//   ....[55]....
        /*0430*/ 	.word	0x00006250
        /*0434*/ 	.word	0x00000008
        /*0438*/ 	.word	0x00000000
        /*043c*/ 	.short	0x010a
        /*043e*/ 	.byte	0x3f
	.zero		1


	//   ....[56]....
        /*0440*/ 	.word	0x000062e0
        /*0444*/ 	.word	0x00000009
        /*0448*/ 	.word	0x00000000
        /*044c*/ 	.short	0x010a
        /*044e*/ 	.byte	0x3f
	.zero		1


	//   ....[57]....
        /*0450*/ 	.word	0x00006370
        /*0454*/ 	.word	0x00000008
        /*0458*/ 	.word	0x00000000
        /*045c*/ 	.short	0x010a
        /*045e*/ 	.byte	0x3f
	.zero		1


	//   ....[58]....
        /*0460*/ 	.word	0x00006400
        /*0464*/ 	.word	0x0000000b
        /*0468*/ 	.word	0x00000000
        /*046c*/ 	.short	0x010a
        /*046e*/ 	.byte	0x3f
	.zero		1


	//   ....[59]....
        /*0470*/ 	.word	0x00006490
        /*0474*/ 	.word	0x00000003
        /*0478*/ 	.word	0x00000000
        /*047c*/ 	.short	0x010a
        /*047e*/ 	.byte	0x3f
	.zero		1


	//   ....[60]....
        /*0480*/ 	.word	0x000064f0
        /*0484*/ 	.word	0x00000041
        /*0488*/ 	.word	0x00000000
        /*048c*/ 	.short	0x010a
        /*048e*/ 	.byte	0x3f
	.zero		1


	//   ....[61]....
        /*0490*/ 	.word	0x00006540
        /*0494*/ 	.word	0x00000003
        /*0498*/ 	.word	0x00000000
        /*049c*/ 	.short	0x010a
        /*049e*/ 	.byte	0x3f
	.zero		1


	//   ....[62]....
        /*04a0*/ 	.word	0x000065a0
        /*04a4*/ 	.word	0x00000005
        /*04a8*/ 	.word	0x00000000
        /*04ac*/ 	.short	0x010a
        /*04ae*/ 	.byte	0x3f
	.zero		1


	//   ....[63]....
        /*04b0*/ 	.word	0x000065f0
        /*04b4*/ 	.word	0x00000041
        /*04b8*/ 	.word	0x00000010
        /*04bc*/ 	.short	0x010a
        /*04be*/ 	.byte	0x3f
	.zero		1


	//   ....[64]....
        /*04c0*/ 	.word	0x000066c0
        /*04c4*/ 	.word	0x0000000a
        /*04c8*/ 	.word	0x00000070
        /*04cc*/ 	.short	0x010a
        /*04ce*/ 	.byte	0x3f
	.zero		1


	//   ....[65]....
        /*04d0*/ 	.word	0x00006790
        /*04d4*/ 	.word	0x00000009
        /*04d8*/ 	.word	0x00000000
        /*04dc*/ 	.short	0x010a
        /*04de*/ 	.byte	0x3f
	.zero		1


	//   ....[66]....
        /*04e0*/ 	.word	0x000067e0
        /*04e4*/ 	.word	0x00000008
        /*04e8*/ 	.word	0x00000000
        /*04ec*/ 	.short	0x010a
        /*04ee*/ 	.byte	0x3f
	.zero		1


	//   ....[67]....
        /*04f0*/ 	.word	0x00006830
        /*04f4*/ 	.word	0x00000009
        /*04f8*/ 	.word	0x00000000
        /*04fc*/ 	.short	0x010a
        /*04fe*/ 	.byte	0x3f
	.zero		1


	//   ....[68]....
        /*0500*/ 	.word	0x00006880
        /*0504*/ 	.word	0x00000008
        /*0508*/ 	.word	0x00000000
        /*050c*/ 	.short	0x010a
        /*050e*/ 	.byte	0x3f
	.zero		1


	//   ....[69]....
        /*0510*/ 	.word	0x000068d0
        /*0514*/ 	.word	0x00000009
        /*0518*/ 	.word	0x00000000
        /*051c*/ 	.short	0x010a
        /*051e*/ 	.byte	0x3f
	.zero		1


	//   ....[70]....
        /*0520*/ 	.word	0x00006920
        /*0524*/ 	.word	0x00000008
        /*0528*/ 	.word	0x00000000
        /*052c*/ 	.short	0x010a
        /*052e*/ 	.byte	0x3f
	.zero		1


	//   ....[71]....
        /*0530*/ 	.word	0x00006970
        /*0534*/ 	.word	0x00000009
        /*0538*/ 	.word	0x00000000
        /*053c*/ 	.short	0x010a
        /*053e*/ 	.byte	0x3f
	.zero		1


	//   ....[72]....
        /*0540*/ 	.word	0x000069c0
        /*0544*/ 	.word	0x00000008
        /*0548*/ 	.word	0x00000000
        /*054c*/ 	.short	0x010a
        /*054e*/ 	.byte	0x3f
	.zero		1


	//   ....[73]....
        /*0550*/ 	.word	0x00006a10
        /*0554*/ 	.word	0x00000009
        /*0558*/ 	.word	0x00000000
        /*055c*/ 	.short	0x010a
        /*055e*/ 	.byte	0x3f
	.zero		1


	//   ....[74]....
        /*0560*/ 	.word	0x00006a60
        /*0564*/ 	.word	0x00000008
        /*0568*/ 	.word	0x00000000
        /*056c*/ 	.short	0x010a
        /*056e*/ 	.byte	0x3f
	.zero		1


	//   ....[75]....
        /*0570*/ 	.word	0x00006ab0
        /*0574*/ 	.word	0x00000009
        /*0578*/ 	.word	0x00000000
        /*057c*/ 	.short	0x010a
        /*057e*/ 	.byte	0x3f
	.zero		1


	//   ....[76]....
        /*0580*/ 	.word	0x00006b00
        /*0584*/ 	.word	0x00000008
        /*0588*/ 	.word	0x00000000
        /*058c*/ 	.short	0x010a
        /*058e*/ 	.byte	0x3f
	.zero		1


	//   ....[77]....
        /*0590*/ 	.word	0x00006b50
        /*0594*/ 	.word	0x0000000b
        /*0598*/ 	.word	0x00000000
        /*059c*/ 	.short	0x010a
        /*059e*/ 	.byte	0x3f
	.zero		1


	//----- nvinfo : EIATTR_NUM_MBARRIERS
	.align		4
.L_37:
        /*05a0*/ 	.byte	0x03, 0x38
        /*05a2*/ 	.short	0x0022


	//----- nvinfo : EIATTR_EXIT_INSTR_OFFSETS
	.align		4
        /*05a4*/ 	.byte	0x04, 0x1c
        /*05a6*/ 	.short	(.L_39 - .L_38)


	//   ....[0]....
.L_38:
        /*05a8*/ 	.word	0x00001570


	//   ....[1]....
        /*05ac*/ 	.word	0x000015d0


	//   ....[2]....
        /*05b0*/ 	.word	0x00004de0


	//   ....[3]....
        /*05b4*/ 	.word	0x00004e10


	//   ....[4]....
        /*05b8*/ 	.word	0x000064e0


	//----- nvinfo : EIATTR_MAX_THREADS
	.align		4
.L_39:
        /*05bc*/ 	.byte	0x04, 0x05
        /*05be*/ 	.short	(.L_41 - .L_40)
.L_40:
        /*05c0*/ 	.word	0x00000180
        /*05c4*/ 	.word	0x00000001
        /*05c8*/ 	.word	0x00000001


	//----- nvinfo : EIATTR_CRS_STACK_SIZE
	.align		4
.L_41:
        /*05cc*/ 	.byte	0x04, 0x1e
        /*05ce*/ 	.short	(.L_43 - .L_42)
.L_42:
        /*05d0*/ 	.word	0x00000000


	//----- nvinfo : EIATTR_CBANK_PARAM_SIZE
	.align		4
.L_43:
        /*05d4*/ 	.byte	0x03, 0x19
        /*05d6*/ 	.short	0x0470


	//----- nvinfo : EIATTR_PARAM_CBANK
	.align		4
        /*05d8*/ 	.byte	0x04, 0x0a
        /*05da*/ 	.short	(.L_45 - .L_44)
	.align		4
.L_44:
        /*05dc*/ 	.word	index@(.nv.constant0._ZN7cutlass13device_kernelINS_4gemm6kernel13GemmUniversalIN4cute5tupleIJiiiiEEENS1_10collective13CollectiveMmaINS1_34MainloopSm90TmaGmmaWarpSpecializedILi14ENS5_IJNS4_1CILi2EEESB_NSA_ILi1EEEEEENS1_32KernelTmaWarpSpecializedPingpongEEENS5_IJNSA_ILi64EEESG_NSA_ILi32EEEEEENS_10tfloat32_tENS5_IJlSC_lEEESJ_SK_NS4_8TiledMMAINS4_8MMA_AtomIJNS4_4SM904GMMA29MMA_64x64x8_F32TF32TF32_SS_TNILNSO_7ScaleInE1ELSQ_1EEEEEENS4_6LayoutINS5_IJSC_SC_SC_EEENS5_IJNSA_ILi0EEESV_SV_EEEEENS5_IJNS4_10UnderscoreESY_SY_EEEEENS4_23SM90_TMA_LOAD_MULTICASTENS4_14ComposedLayoutINS4_7SwizzleILi3ELi4ELi3EEENS4_18smem_ptr_flag_bitsILi32EEENST_INS5_IJNSA_ILi8EEESH_EEENS5_IJSH_SC_EEEEEEEvNS4_8identityES11_S1B_vS1C_EENS_8epilogue10collective6detail29Sm90TmaWarpSpecializedAdapterINS1F_15DefaultEpilogueISJ_SK_SK_NS1E_6thread17LinearCombinationISJ_Li1EffLNS1J_9ScaleType4KindE0ELNS_15FloatRoundStyleE2ESJ_EENS1_15EpilogueDefaultEEEEEvvEEEEvNT_6ParamsE)
        /*05e0*/ 	.short	0x0210
        /*05e2*/ 	.short	0x0470


	//----- nvinfo : EIATTR_SW_WAR
	.align		4
.L_45:
        /*05e4*/ 	.byte	0x04, 0x36
        /*05e6*/ 	.short	(.L_47 - .L_46)
.L_46:
        /*05e8*/ 	.word	0x00000008
.L_47:


//--------------------- .nv.callgraph             --------------------------
	.section	.nv.callgraph,"",@"SHT_CUDA_CALLGRAPH"
	.align	4
	.sectionentsize	8
	.align		4
        /*0000*/ 	.word	0x00000000
	.align		4
        /*0004*/ 	.word	0xffffffff
	.align		4
        /*0008*/ 	.word	index@(_ZN7cutlass13device_kernelINS_4gemm6kernel13GemmUniversalIN4cute5tupleIJiiiiEEENS1_10collective13CollectiveMmaINS1_34MainloopSm90TmaGmmaWarpSpecializedILi14ENS5_IJNS4_1CILi2EEESB_NSA_ILi1EEEEEENS1_32KernelTmaWarpSpecializedPingpongEEENS5_IJNSA_ILi64EEESG_NSA_ILi32EEEEEENS_10tfloat32_tENS5_IJlSC_lEEESJ_SK_NS4_8TiledMMAINS4_8MMA_AtomIJNS4_4SM904GMMA29MMA_64x64x8_F32TF32TF32_SS_TNILNSO_7ScaleInE1ELSQ_1EEEEEENS4_6LayoutINS5_IJSC_SC_SC_EEENS5_IJNSA_ILi0EEESV_SV_EEEEENS5_IJNS4_10UnderscoreESY_SY_EEEEENS4_23SM90_TMA_LOAD_MULTICASTENS4_14ComposedLayoutINS4_7SwizzleILi3ELi4ELi3EEENS4_18smem_ptr_flag_bitsILi32EEENST_INS5_IJNSA_ILi8EEESH_EEENS5_IJSH_SC_EEEEEEEvNS4_8identityES11_S1B_vS1C_EENS_8epilogue10collective6detail29Sm90TmaWarpSpecializedAdapterINS1F_15DefaultEpilogueISJ_SK_SK_NS1E_6thread17LinearCombinationISJ_Li1EffLNS1J_9ScaleType4KindE0ELNS_15FloatRoundStyleE2ESJ_EENS1_15EpilogueDefaultEEEEEvvEEEEvNT_6ParamsE)
	.align		4
        /*000c*/ 	.word	index@(__assertfail)
	.align		4
        /*0010*/ 	.word	0x00000000
	.align		4
        /*0014*/ 	.word	0xfffffffe
	.align		4
        /*0018*/ 	.word	0x00000000
	.align		4
        /*001c*/ 	.word	0xfffffffd
	.align		4
        /*0020*/ 	.word	0x00000000
	.align		4
        /*0024*/ 	.word	0xfffffffc


//--------------------- .nv.constant4             --------------------------
	.section	.nv.constant4,"a",@progbits
	.align	8
	.align		8
.nv.constant4:
        /*0000*/ 	.dword	__assertfail
	.align		8
        /*0008*/ 	.dword	__unnamed_1
	.align		8
        /*0010*/ 	.dword	_ZN39_INTERNAL_8b6d39e1_4_k_cu_1efa4504_63904cuda3std3__45__cpo5beginE
	.align		8
        /*0018*/ 	.dword	_ZN39_INTERNAL_8b6d39e1_4_k_cu_1efa4504_63904cuda3std3__45__cpo3endE
	.align		8
        /*0020*/ 	.dword	_ZN39_INTERNAL_8b6d39e1_4_k_cu_1efa4504_63904cuda3std3__45__cpo6cbeginE
	.align		8
        /*0028*/ 	.dword	_ZN39_INTERNAL_8b6d39e1_4_k_cu_1efa4504_63904cuda3std3__45__cpo4cendE
	.align		8
        /*0030*/ 	.dword	_ZN39_INTERNAL_8b6d39e1_4_k_cu_1efa4504_63904cuda3std3__441_GLOBAL__N__8b6d39e1_4_k_cu_1efa4504_63906ignoreE
	.align		8
        /*0038*/ 	.dword	_ZN39_INTERNAL_8b6d39e1_4_k_cu_1efa4504_63904cuda3std3__419piecewise_constructE
	.align		8
        /*0040*/ 	.dword	_ZN39_INTERNAL_8b6d39e1_4_k_cu_1efa4504_63904cuda3std3__48in_placeE
	.align		8
        /*0048*/ 	.dword	_ZN39_INTERNAL_8b6d39e1_4_k_cu_1efa4504_63904cuda3std6ranges3__45__cpo4swapE
	.align		8
        /*0050*/ 	.dword	_ZN39_INTERNAL_8b6d39e1_4_k_cu_1efa4504_63904cuda3std6ranges3__45__cpo9iter_moveE
	.align		8
        /*0058*/ 	.dword	_ZN39_INTERNAL_8b6d39e1_4_k_cu_1efa4504_63904cute7productE
	.align		8
        /*0060*/ 	.dword	_ZN39_INTERNAL_8b6d39e1_4_k_cu_1efa4504_63904cute1_E
	.align		8
        /*0068*/ 	.dword	$str$22
	.align		8
        /*0070*/ 	.dword	$str$23


//--------------------- .text._ZN7cutlass13device_kernelINS_4gemm6kernel13GemmUniversalIN4cute5tupleIJiiiiEEENS1_10collective13CollectiveMmaINS1_34MainloopSm90TmaGmmaWarpSpecializedILi14ENS5_IJNS4_1CILi2EEESB_NSA_ILi1EEEEEENS1_32KernelTmaWarpSpecializedPingpongEEENS5_IJNSA_ILi64EEESG_NSA_ILi32EEEEEENS_10tfloat32_tENS5_IJlSC_lEEESJ_SK_NS4_8TiledMMAINS4_8MMA_AtomIJNS4_4SM904GMMA29MMA_64x64x8_F32TF32TF32_SS_TNILNSO_7ScaleInE1ELSQ_1EEEEEENS4_6LayoutINS5_IJSC_SC_SC_EEENS5_IJNSA_ILi0EEESV_SV_EEEEENS5_IJNS4_10UnderscoreESY_SY_EEEEENS4_23SM90_TMA_LOAD_MULTICASTENS4_14ComposedLayoutINS4_7SwizzleILi3ELi4ELi3EEENS4_18smem_ptr_flag_bitsILi32EEENST_INS5_IJNSA_ILi8EEESH_EEENS5_IJSH_SC_EEEEEEEvNS4_8identityES11_S1B_vS1C_EENS_8epilogue10collective6detail29Sm90TmaWarpSpecializedAdapterINS1F_15DefaultEpilogueISJ_SK_SK_NS1E_6thread17LinearCombinationISJ_Li1EffLNS1J_9ScaleType4KindE0ELNS_15FloatRoundStyleE2ESJ_EENS1_15EpilogueDefaultEEEEEvvEEEEvNT_6ParamsE --------------------------
	.section	.text._ZN7cutlass13device_kernelINS_4gemm6kernel13GemmUniversalIN4cute5tupleIJiiiiEEENS1_10collective13CollectiveMmaINS1_34MainloopSm90TmaGmmaWarpSpecializedILi14ENS5_IJNS4_1CILi2EEESB_NSA_ILi1EEEEEENS1_32KernelTmaWarpSpecializedPingpongEEENS5_IJNSA_ILi64EEESG_NSA_ILi32EEEEEENS_10tfloat32_tENS5_IJlSC_lEEESJ_SK_NS4_8TiledMMAINS4_8MMA_AtomIJNS4_4SM904GMMA29MMA_64x64x8_F32TF32TF32_SS_TNILNSO_7ScaleInE1ELSQ_1EEEEEENS4_6LayoutINS5_IJSC_SC_SC_EEENS5_IJNSA_ILi0EEESV_SV_EEEEENS5_IJNS4_10UnderscoreESY_SY_EEEEENS4_23SM90_TMA_LOAD_MULTICASTENS4_14ComposedLayoutINS4_7SwizzleILi3ELi4ELi3EEENS4_18smem_ptr_flag_bitsILi32EEENST_INS5_IJNSA_ILi8EEESH_EEENS5_IJSH_SC_EEEEEEEvNS4_8identityES11_S1B_vS1C_EENS_8epilogue10collective6detail29Sm90TmaWarpSpecializedAdapterINS1F_15DefaultEpilogueISJ_SK_SK_NS1E_6thread17LinearCombinationISJ_Li1EffLNS1J_9ScaleType4KindE0ELNS_15FloatRoundStyleE2ESJ_EENS1_15EpilogueDefaultEEEEEvvEEEEvNT_6ParamsE,"ax",@progbits
	.align	128
.text._ZN7cutlass13device_kernelINS_4gemm6kernel13GemmUniversalIN4cute5tupleIJiiiiEEENS1_10collective13CollectiveMmaINS1_34MainloopSm90TmaGmmaWarpSpecializedILi14ENS5_IJNS4_1CILi2EEESB_NSA_ILi1EEEEEENS1_32KernelTmaWarpSpecializedPingpongEEENS5_IJNSA_ILi64EEESG_NSA_ILi32EEEEEENS_10tfloat32_tENS5_IJlSC_lEEESJ_SK_NS4_8TiledMMAINS4_8MMA_AtomIJNS4_4SM904GMMA29MMA_64x64x8_F32TF32TF32_SS_TNILNSO_7ScaleInE1ELSQ_1EEEEEENS4_6LayoutINS5_IJSC_SC_SC_EEENS5_IJNSA_ILi0EEESV_SV_EEEEENS5_IJNS4_10UnderscoreESY_SY_EEEEENS4_23SM90_TMA_LOAD_MULTICASTENS4_14ComposedLayoutINS4_7SwizzleILi3ELi4ELi3EEENS4_18smem_ptr_flag_bitsILi32EEENST_INS5_IJNSA_ILi8EEESH_EEENS5_IJSH_SC_EEEEEEEvNS4_8identityES11_S1B_vS1C_EENS_8epilogue10collective6detail29Sm90TmaWarpSpecializedAdapterINS1F_15DefaultEpilogueISJ_SK_SK_NS1E_6thread17LinearCombinationISJ_Li1EffLNS1J_9ScaleType4KindE0ELNS_15FloatRoundStyleE2ESJ_EENS1_15EpilogueDefaultEEEEEvvEEEEvNT_6ParamsE:
        .type           _ZN7cutlass13device_kernelINS_4gemm6kernel13GemmUniversalIN4cute5tupleIJiiiiEEENS1_10collective13CollectiveMmaINS1_34MainloopSm90TmaGmmaWarpSpecializedILi14ENS5_IJNS4_1CILi2EEESB_NSA_ILi1EEEEEENS1_32KernelTmaWarpSpecializedPingpongEEENS5_IJNSA_ILi64EEESG_NSA_ILi32EEEEEENS_10tfloat32_tENS5_IJlSC_lEEESJ_SK_NS4_8TiledMMAINS4_8MMA_AtomIJNS4_4SM904GMMA29MMA_64x64x8_F32TF32TF32_SS_TNILNSO_7ScaleInE1ELSQ_1EEEEEENS4_6LayoutINS5_IJSC_SC_SC_EEENS5_IJNSA_ILi0EEESV_SV_EEEEENS5_IJNS4_10UnderscoreESY_SY_EEEEENS4_23SM90_TMA_LOAD_MULTICASTENS4_14ComposedLayoutINS4_7SwizzleILi3ELi4ELi3EEENS4_18smem_ptr_flag_bitsILi32EEENST_INS5_IJNSA_ILi8EEESH_EEENS5_IJSH_SC_EEEEEEEvNS4_8identityES11_S1B_vS1C_EENS_8epilogue10collective6detail29Sm90TmaWarpSpecializedAdapterINS1F_15DefaultEpilogueISJ_SK_SK_NS1E_6thread17LinearCombinationISJ_Li1EffLNS1J_9ScaleType4KindE0ELNS_15FloatRoundStyleE2ESJ_EENS1_15EpilogueDefaultEEEEEvvEEEEvNT_6ParamsE,@function
        .size           _ZN7cutlass13device_kernelINS_4gemm6kernel13GemmUniversalIN4cute5tupleIJiiiiEEENS1_10collective13CollectiveMmaINS1_34MainloopSm90TmaGmmaWarpSpecializedILi14ENS5_IJNS4_1CILi2EEESB_NSA_ILi1EEEEEENS1_32KernelTmaWarpSpecializedPingpongEEENS5_IJNSA_ILi64EEESG_NSA_ILi32EEEEEENS_10tfloat32_tENS5_IJlSC_lEEESJ_SK_NS4_8TiledMMAINS4_8MMA_AtomIJNS4_4SM904GMMA29MMA_64x64x8_F32TF32TF32_SS_TNILNSO_7ScaleInE1ELSQ_1EEEEEENS4_6LayoutINS5_IJSC_SC_SC_EEENS5_IJNSA_ILi0EEESV_SV_EEEEENS5_IJNS4_10UnderscoreESY_SY_EEEEENS4_23SM90_TMA_LOAD_MULTICASTENS4_14ComposedLayoutINS4_7SwizzleILi3ELi4ELi3EEENS4_18smem_ptr_flag_bitsILi32EEENST_INS5_IJNSA_ILi8EEESH_EEENS5_IJSH_SC_EEEEEEEvNS4_8identityES11_S1B_vS1C_EENS_8epilogue10collective6detail29Sm90TmaWarpSpecializedAdapterINS1F_15DefaultEpilogueISJ_SK_SK_NS1E_6thread17LinearCombinationISJ_Li1EffLNS1J_9ScaleType4KindE0ELNS_15FloatRoundStyleE2ESJ_EENS1_15EpilogueDefaultEEEEEvvEEEEvNT_6ParamsE,(.L_x_160 - _ZN7cutlass13device_kernelINS_4gemm6kernel13GemmUniversalIN4cute5tupleIJiiiiEEENS1_10collective13CollectiveMmaINS1_34MainloopSm90TmaGmmaWarpSpecializedILi14ENS5_IJNS4_1CILi2EEESB_NSA_ILi1EEEEEENS1_32KernelTmaWarpSpecializedPingpongEEENS5_IJNSA_ILi64EEESG_NSA_ILi32EEEEEENS_10tfloat32_tENS5_IJlSC_lEEESJ_SK_NS4_8TiledMMAINS4_8MMA_AtomIJNS4_4SM904GMMA29MMA_64x64x8_F32TF32TF32_SS_TNILNSO_7ScaleInE1ELSQ_1EEEEEENS4_6LayoutINS5_IJSC_SC_SC_EEENS5_IJNSA_ILi0EEESV_SV_EEEEENS5_IJNS4_10UnderscoreESY_SY_EEEEENS4_23SM90_TMA_LOAD_MULTICASTENS4_14ComposedLayoutINS4_7SwizzleILi3ELi4ELi3EEENS4_18smem_ptr_flag_bitsILi32EEENST_INS5_IJNSA_ILi8EEESH_EEENS5_IJSH_SC_EEEEEEEvNS4_8identityES11_S1B_vS1C_EENS_8epilogue10collective6detail29Sm90TmaWarpSpecializedAdapterINS1F_15DefaultEpilogueISJ_SK_SK_NS1E_6thread17LinearCombinationISJ_Li1EffLNS1J_9ScaleType4KindE0ELNS_15FloatRoundStyleE2ESJ_EENS1_15EpilogueDefaultEEEEEvvEEEEvNT_6ParamsE)
        .other          _ZN7cutlass13device_kernelINS_4gemm6kernel13GemmUniversalIN4cute5tupleIJiiiiEEENS1_10collective13CollectiveMmaINS1_34MainloopSm90TmaGmmaWarpSpecializedILi14ENS5_IJNS4_1CILi2EEESB_NSA_ILi1EEEEEENS1_32KernelTmaWarpSpecializedPingpongEEENS5_IJNSA_ILi64EEESG_NSA_ILi32EEEEEENS_10tfloat32_tENS5_IJlSC_lEEESJ_SK_NS4_8TiledMMAINS4_8MMA_AtomIJNS4_4SM904GMMA29MMA_64x64x8_F32TF32TF32_SS_TNILNSO_7ScaleInE1ELSQ_1EEEEEENS4_6LayoutINS5_IJSC_SC_SC_EEENS5_IJNSA_ILi0EEESV_SV_EEEEENS5_IJNS4_10UnderscoreESY_SY_EEEEENS4_23SM90_TMA_LOAD_MULTICASTENS4_14ComposedLayoutINS4_7SwizzleILi3ELi4ELi3EEENS4_18smem_ptr_flag_bitsILi32EEENST_INS5_IJNSA_ILi8EEESH_EEENS5_IJSH_SC_EEEEEEEvNS4_8identityES11_S1B_vS1C_EENS_8epilogue10collective6detail29Sm90TmaWarpSpecializedAdapterINS1F_15DefaultEpilogueISJ_SK_SK_NS1E_6thread17LinearCombinationISJ_Li1EffLNS1J_9ScaleType4KindE0ELNS_15FloatRoundStyleE2ESJ_EENS1_15EpilogueDefaultEEEEEvvEEEEvNT_6ParamsE,@"STO_CUDA_ENTRY STV_DEFAULT"
_ZN7cutlass13device_kernelINS_4gemm6kernel13GemmUniversalIN4cute5tupleIJiiiiEEENS1_10collective13CollectiveMmaINS1_34MainloopSm90TmaGmmaWarpSpecializedILi14ENS5_IJNS4_1CILi2EEESB_NSA_ILi1EEEEEENS1_32KernelTmaWarpSpecializedPingpongEEENS5_IJNSA_ILi64EEESG_NSA_ILi32EEEEEENS_10tfloat32_tENS5_IJlSC_lEEESJ_SK_NS4_8TiledMMAINS4_8MMA_AtomIJNS4_4SM904GMMA29MMA_64x64x8_F32TF32TF32_SS_TNILNSO_7ScaleInE1ELSQ_1EEEEEENS4_6LayoutINS5_IJSC_SC_SC_EEENS5_IJNSA_ILi0EEESV_SV_EEEEENS5_IJNS4_10UnderscoreESY_SY_EEEEENS4_23SM90_TMA_LOAD_MULTICASTENS4_14ComposedLayoutINS4_7SwizzleILi3ELi4ELi3EEENS4_18smem_ptr_flag_bitsILi32EEENST_INS5_IJNSA_ILi8EEESH_EEENS5_IJSH_SC_EEEEEEEvNS4_8identityES11_S1B_vS1C_EENS_8epilogue10collective6detail29Sm90TmaWarpSpecializedAdapterINS1F_15DefaultEpilogueISJ_SK_SK_NS1E_6thread17LinearCombinationISJ_Li1EffLNS1J_9ScaleType4KindE0ELNS_15FloatRoundStyleE2ESJ_EENS1_15EpilogueDefaultEEEEEvvEEEEvNT_6ParamsE:
[----:B------:R-:W0:Y:S02]  /*0000*/  LDC R1, c[0x0][0x28] ;  /* 0x00000a00ff017b82 */ /* 0x000e240000000800 */
[----:B0-----:R-:W-:Y:S01]  /*0010*/  VIADD R1, R1, 0xfffffff8 ;  /* 0xfffffff801017836 */ /* 0x001fe20000000000 */
[----:B------:R-:W0:Y:S01]  /*0020*/  S2R R4, SR_TID.X ;  /* 0x0000000000047919 */ /* 0x000e220000002100 */
[----:B------:R-:W-:Y:S01]  /*0030*/  ELECT P0, URZ, PT ;  /* 0x00000000003f782f */ /* 0x000fe20003800000 */
[----:B------:R-:W-:Y:S01]  /*0040*/  BSSY B0, `(.L_x_0) ;  /* 0x000000f000007945 */ /* 0x000fe20003800000 */
[--C-:B0-----:R-:W-:Y:S02]  /*0050*/  SHF.R.U32.HI R2, RZ, 0x5, R4.reuse ;  /* 0x00000005ff027819 */ /* 0x101fe40000011604 */
[----:B------:R-:W-:-:S03]  /*0060*/  SHF.R.U32.HI R7, RZ, 0x7, R4 ;  /* 0x00000007ff077819 */ /* 0x000fc60000011604 */
[----:B------:R-:W0:Y:S04]  /*0070*/  SHFL.IDX PT, R5, R2, RZ, 0x1f ;  /* 0x00001fff02057589 */ /* 0x000e2800000e0000 */
[----:B------:R1:W2:Y:S01]  /*0080*/  SHFL.IDX PT, R10, R7, RZ, 0x1f ;  /* 0x00001fff070a7589 */ /* 0x0002a200000e0000 */
[----:B0-----:R-:W-:-:S13]  /*0090*/  ISETP.NE.OR P0, PT, R5, RZ, !P0 ;  /* 0x000000ff0500720c */ /* 0x001fda0004705670 */
[----:B-12---:R-:W-:Y:S05]  /*00a0*/  @P0 BRA `(.L_x_1) ;  /* 0x0000000000200947 */ /* 0x006fea0003800000 */
[----:B------:R-:W-:Y:S02]  /*00b0*/  ULDC.64 UR4, c[0x0][0x198] ;  /* 0x0000660000047ab9 */ /* 0x000fe40000000a00 */
[----:B------:R-:W-:Y:S02]  /*00c0*/  UIADD3 UR6, UP0, UR4, 0xf0, URZ ;  /* 0x000000f004067890 */ /* 0x000fe4000ff1e03f */
[----:B------:R-:W-:Y:S02]  /*00d0*/  UIADD3 UR4, UP1, UR4, 0x1f0, URZ ;  /* 0x000001f004047890 */ /* 0x000fe4000ff3e03f */
[----:B------:R-:W-:Y:S02]  /*00e0*/  UIADD3.X UR7, URZ, UR5, URZ, UP0, !UPT ;  /* 0x000000053f077290 */ /* 0x000fe400087fe43f */
[----:B------:R-:W-:-:S07]  /*00f0*/  UIADD3.X UR5, URZ, UR5, URZ, UP1, !UPT ;  /* 0x000000053f057290 */ /* 0x000fce0008ffe43f */
[----:B------:R0:W-:Y:S02]  /*0100*/  UTMACCTL.PF [UR6] ;  /* 0x00000000060079b9 */ /* 0x0001e40008040000 */
[----:B------:R0:W-:Y:S02]  /*0110*/  UTMACCTL.PF [UR4] ;  /* 0x00000000040079b9 */ /* 0x0001e40008040000 */
[----:B0-----:R-:W-:Y:S01]  /*0120*/  NOP ;  /* 0x0000000000007918 */ /* 0x001fe20000000000 */
.L_x_1:
[----:B------:R-:W-:Y:S05]  /*0130*/  BSYNC B0 ;  /* 0x0000000000007941 */ /* 0x000fea0003800000 */
.L_x_0:
[----:B------:R-:W0:Y:S01]  /*0140*/  SHFL.IDX PT, R8, R2, RZ, 0x1f ;  /* 0x00001fff02087589 */ /* 0x000e2200000e0000 */
[----:B------:R-:W-:-:S04]  /*0150*/  SHF.R.S32.HI R3, RZ, 0x1f, R4 ;  /* 0x0000001fff037819 */ /* 0x000fc80000011404 */
[----:B------:R-:W-:Y:S02]  /*0160*/  LEA.HI R3, R3, R4, RZ, 0x7 ;  /* 0x0000000403037211 */ /* 0x000fe400078f38ff */
[----:B0-----:R-:W-:-:S13]  /*0170*/  ISETP.NE.AND P0, PT, R8, RZ, PT ;  /* 0x000000ff0800720c */ /* 0x001fda0003f05270 */
[----:B------:R-:W-:Y:S05]  /*0180*/  @P0 BRA `(.L_x_2) ;  /* 0x0000000000b40947 */ /* 0x000fea0003800000 */
[----:B------:R-:W-:Y:S01]  /*0190*/  ELECT P0, URZ, PT ;  /* 0x00000000003f782f */ /* 0x000fe20003800000 */
[----:B------:R-:W-:-:S12]  /*01a0*/  BSSY B0, `(.L_x_2) ;  /* 0x000002b000007945 */ /* 0x000fd80003800000 */
[----:B------:R-:W-:Y:S05]  /*01b0*/  @!P0 BRA `(.L_x_3) ;  /* 0x0000000000a48947 */ /* 0x000fea0003800000 */
[----:B------:R-:W0:Y:S01]  /*01c0*/  S2UR UR8, SR_CgaCtaId ;  /* 0x00000000000879c3 */ /* 0x000e220000008800 */
[----:B------:R-:W-:Y:S01]  /*01d0*/  UMOV UR4, 0x400 ;  /* 0x0000040000047882 */ /* 0x000fe20000000000 */
[----:B------:R-:W-:Y:S01]  /*01e0*/  UMOV UR5, 0x1 ;  /* 0x0000000100057882 */ /* 0x000fe20000000000 */
[----:B------:R-:W-:Y:S02]  /*01f0*/  UMOV UR6, 0x3 ;  /* 0x0000000300067882 */ /* 0x000fe40000000000 */
[----:B------:R-:W-:-:S04]  /*0200*/  UIADD3 UR6, -UR6, 0x100000, URZ ;  /* 0x0010000006067890 */ /* 0x000fc8000fffe13f */
[----:B------:R-:W-:Y:S02]  /*0210*/  USHF.L.U32 UR7, UR6, 0xb, URZ ;  /* 0x0000000b06077899 */ /* 0x000fe4000800063f */
[----:B------:R-:W-:Y:S02]  /*0220*/  USHF.L.U32 UR6, UR6, 0x1, URZ ;  /* 0x0000000106067899 */ /* 0x000fe4000800063f */
[----:B0-----:R-:W-:Y:S02]  /*0230*/  ULEA UR8, UR8, UR4, 0x18 ;  /* 0x0000000408087291 */ /* 0x001fe4000f8ec03f */
[----:B------:R-:W-:-:S04]  /*0240*/  UIADD3 UR4, -UR5, 0x100000, URZ ;  /* 0x0010000005047890 */ /* 0x000fc8000fffe13f */
[----:B------:R-:W-:Y:S02]  /*0250*/  USHF.L.U32 UR5, UR4, 0xb, URZ ;  /* 0x0000000b04057899 */ /* 0x000fe4000800063f */
[----:B------:R-:W-:Y:S01]  /*0260*/  USHF.L.U32 UR4, UR4, 0x1, URZ ;  /* 0x0000000104047899 */ /* 0x000fe2000800063f */
[----:B------:R-:W0:Y:S11]  /*0270*/  FENCE.VIEW.ASYNC.S ;  /* 0x00000000000073c6 */ /* 0x000e360000000000 */
[----:B0-----:R0:W1:Y:S01]  /*0280*/  SYNCS.EXCH.64 URZ, [UR8], UR4 ;  /* 0x00000004083f75b2 */ /* 0x0010620008000100 */
[----:B------:R0:W2:Y:S01]  /*0290*/  SYNCS.EXCH.64 URZ, [UR8+0x70], UR6 ;  /* 0x00007006083f75b2 */ /* 0x0000a20008000100 */
[----:B------:R0:W3:Y:S01]  /*02a0*/  SYNCS.EXCH.64 URZ, [UR8+0x8], UR4 ;  /* 0x00000804083f75b2 */ /* 0x0000e20008000100 */
[----:B------:R0:W4:Y:S01]  /*02b0*/  SYNCS.EXCH.64 URZ, [UR8+0x78], UR6 ;  /* 0x00007806083f75b2 */ /* 0x0001220008000100 */
[----:B------:R0:W0:Y:S01]  /*02c0*/  SYNCS.EXCH.64 URZ, [UR8+0x10], UR4 ;  /* 0x00001004083f75b2 */ /* 0x0000220008000100 */
        /* <DEDUP_REMOVED lines=23> */
[----:B-1234-:R-:W-:Y:S01]  /*0440*/  NOP ;  /* 0x0000000000007918 */ /* 0x01efe20000000000 */
.L_x_3:
[----:B0-----:R-:W-:Y:S05]  /*0450*/  BSYNC B0 ;  /* 0x0000000000007941 */ /* 0x001fea0003800000 */
.L_x_2:
[----:B------:R-:W0:Y:S01]  /*0460*/  SHFL.IDX PT, R13, R2, RZ, 0x1f ;  /* 0x00001fff020d7589 */ /* 0x000e2200000e0000 */
[----:B------:R-:W1:Y:S01]  /*0470*/  S2UR UR12, SR_CTAID.X ;  /* 0x00000000000c79c3 */ /* 0x000e620000002500 */
[----:B------:R-:W-:Y:S02]  /*0480*/  LOP3.LUT R3, R3, 0xffffff80, RZ, 0xc0, !PT ;  /* 0xffffff8003037812 */ /* 0x000fe400078ec0ff */
[----:B------:R-:W-:Y:S01]  /*0490*/  ELECT P0, URZ, PT ;  /* 0x00000000003f782f */ /* 0x000fe20003800000 */
[----:B------:R2:W3:Y:S01]  /*04a0*/  SHFL.IDX PT, R12, R2, RZ, 0x1f ;  /* 0x00001fff020c7589 */ /* 0x0004e200000e0000 */
[----:B------:R-:W-:Y:S01]  /*04b0*/  ELECT P1, URZ, PT ;  /* 0x00000000003f782f */ /* 0x000fe20003820000 */
[----:B------:R-:W-:Y:S01]  /*04c0*/  NOP ;  /* 0x0000000000007918 */ /* 0x000fe20000000000 */
[----:B------:R-:W-:Y:S01]  /*04d0*/  IMAD.IADD R3, R4, 0x1, -R3 ;  /* 0x0000000104037824 */ /* 0x000fe200078e0a03 */
[----:B------:R-:W4:Y:S01]  /*04e0*/  S2R R6, SR_CTAID.Y ;  /* 0x0000000000067919 */ /* 0x000f220000002600 */
[----:B------:R-:W-:Y:S01]  /*04f0*/  ULDC UR4, c[0x0][0x150] ;  /* 0x0000540000047ab9 */ /* 0x000fe20000000800 */
[----:B------:R-:W5:Y:S01]  /*0500*/  LDC R14, c[0x0][0x144] ;  /* 0x00005100ff0e7b82 */ /* 0x000f620000000800 */
[----:B------:R-:W-:Y:S01]  /*0510*/  UMOV UR11, 0x80 ;  /* 0x00000080000b7882 */ /* 0x000fe20000000000 */
[----:B------:R-:W-:Y:S01]  /*0520*/  SHF.R.S32.HI R0, RZ, 0x1f, R3 ;  /* 0x0000001fff007819 */ /* 0x000fe20000011403 */
[----:B------:R-:W-:Y:S01]  /*0530*/  NOP ;  /* 0x0000000000007918 */ /* 0x000fe20000000000 */
[C---:B------:R-:W-:Y:S01]  /*0540*/  VIADD R35, R10.reuse, 0xffffffff ;  /* 0xffffffff0a237836 */ /* 0x040fe20000000000 */
[----:B------:R-:W-:Y:S01]  /*0550*/  ISETP.NE.AND P4, PT, R10, RZ, PT ;  /* 0x000000ff0a00720c */ /* 0x000fe20003f85270 */
[----:B------:R-:W-:Y:S01]  /*0560*/  IMAD.MOV.U32 R57, RZ, RZ, 0x1 ;  /* 0x00000001ff397424 */ /* 0x000fe200078e00ff */
[----:B------:R-:W-:Y:S01]  /*0570*/  LEA.HI R9, R0, R3, RZ, 0x3 ;  /* 0x0000000300097211 */ /* 0x000fe200078f18ff */
[----:B------:R-:W5:Y:S01]  /*0580*/  LDC R15, c[0x0][0x140] ;  /* 0x00005000ff0f7b82 */ /* 0x000f620000000800 */
[----:B------:R-:W-:-:S02]  /*0590*/  ISETP.GE.U32.AND P6, PT, R35, 0x2, PT ;  /* 0x000000022300780c */ /* 0x000fc40003fc6070 */
[--C-:B------:R-:W-:Y:S02]  /*05a0*/  SHF.R.S32.HI R11, RZ, 0x3, R9.reuse ;  /* 0x00000003ff0b7819 */ /* 0x100fe40000011409 */
[----:B--2---:R-:W-:Y:S02]  /*05b0*/  SHF.R.S32.HI R2, RZ, 0x1f, R9 ;  /* 0x0000001fff027819 */ /* 0x004fe40000011409 */
[----:B------:R-:W-:Y:S01]  /*05c0*/  SHF.R.S32.HI R9, RZ, 0x1f, R8 ;  /* 0x0000001fff097819 */ /* 0x000fe20000011408 */
[----:B------:R-:W2:Y:S01]  /*05d0*/  LDC R25, c[0x0][0x148] ;  /* 0x00005200ff197b82 */ /* 0x000ea20000000800 */
[----:B0-----:R-:W-:Y:S02]  /*05e0*/  ISETP.NE.OR P0, PT, R13, RZ, !P0 ;  /* 0x000000ff0d00720c */ /* 0x001fe40004705670 */
[----:B-1----:R-:W-:Y:S02]  /*05f0*/  I2FP.F32.U32 R13, UR12 ;  /* 0x0000000c000d7c45 */ /* 0x002fe40008201000 */
[----:B------:R-:W-:-:S02]  /*0600*/  LEA.HI R2, R2, R11, RZ, 0x2 ;  /* 0x0000000b02027211 */ /* 0x000fc400078f10ff */
[----:B------:R-:W-:Y:S01]  /*0610*/  LEA.HI R9, R9, R8, RZ, 0x2 ;  /* 0x0000000809097211 */ /* 0x000fe200078f10ff */
[----:B------:R-:W-:Y:S01]  /*0620*/  FMUL R13, R13, UR4 ;  /* 0x000000040d0d7c20 */ /* 0x000fe20008400000 */
[----:B---3--:R-:W-:Y:S01]  /*0630*/  ISETP.NE.OR P1, PT, R12, RZ, !P1 ;  /* 0x000000ff0c00720c */ /* 0x008fe20004f25670 */
[----:B------:R-:W-:Y:S01]  /*0640*/  ULDC UR4, c[0x0][0x154] ;  /* 0x0000550000047ab9 */ /* 0x000fe20000000800 */
[----:B------:R-:W-:Y:S02]  /*0650*/  LOP3.LUT R12, R2, 0xfffffffc, RZ, 0xc0, !PT ;  /* 0xfffffffc020c7812 */ /* 0x000fe400078ec0ff */
[----:B------:R-:W-:Y:S01]  /*0660*/  LOP3.LUT R9, R9, 0x3ffffffc, RZ, 0xc0, !PT ;  /* 0x3ffffffc09097812 */ /* 0x000fe200078ec0ff */
[----:B------:R-:W0:Y:S01]  /*0670*/  F2I.U32.TRUNC.NTZ R13, R13 ;  /* 0x0000000d000d7305 */ /* 0x000e22000020f000 */
[----:B------:R-:W-:Y:S01]  /*0680*/  SHF.R.S32.HI R2, RZ, 0x1f, R5 ;  /* 0x0000001fff027819 */ /* 0x000fe20000011405 */
[----:B------:R-:W-:Y:S01]  /*0690*/  IMAD.IADD R12, R11, 0x1, -R12 ;  /* 0x000000010b0c7824 */ /* 0x000fe200078e0a0c */
[----:B------:R-:W-:Y:S01]  /*06a0*/  VOTEU.ALL UP1, P0 ;  /* 0x00000000003f7886 */ /* 0x000fe20000020000 */
[----:B------:R-:W-:Y:S01]  /*06b0*/  IMAD.IADD R9, R8, 0x1, -R9 ;  /* 0x0000000108097824 */ /* 0x000fe200078e0a09 */
[----:B------:R-:W-:Y:S01]  /*06c0*/  LEA.HI R2, R2, R5, RZ, 0x2 ;  /* 0x0000000502027211 */ /* 0x000fe200078f10ff */
[----:B------:R-:W-:Y:S01]  /*06d0*/  VOTEU.ALL UP0, P0 ;  /* 0x00000000003f7886 */ /* 0x000fe20000000000 */
[----:B----4-:R-:W-:Y:S01]  /*06e0*/  I2FP.F32.U32 R8, R6 ;  /* 0x0000000600087245 */ /* 0x010fe20000201000 */
[----:B------:R-:W-:Y:S01]  /*06f0*/  IMAD R9, R9, 0x4, R12 ;  /* 0x0000000409097824 */ /* 0x000fe200078e020c */
[----:B------:R-:W-:Y:S01]  /*0700*/  LOP3.LUT R2, R2, 0xfffffffc, RZ, 0xc0, !PT ;  /* 0xfffffffc02027812 */ /* 0x000fe200078ec0ff */
[----:B------:R-:W-:Y:S01]  /*0710*/  VOTEU.ALL UP2, P1 ;  /* 0x00000000003f7886 */ /* 0x000fe20000840000 */
[----:B------:R-:W1:Y:S01]  /*0720*/  @!UP1 S2UR UR7, SR_CgaCtaId ;  /* 0x00000000000799c3 */ /* 0x000e620000008800 */
[----:B------:R-:W-:Y:S01]  /*0730*/  FMUL R8, R8, UR4 ;  /* 0x0000000408087c20 */ /* 0x000fe20008400000 */
[----:B------:R-:W-:Y:S01]  /*0740*/  IMAD.SHL.U32 R56, R9, 0x4, RZ ;  /* 0x0000000409387824 */ /* 0x000fe200078e00ff */
[----:B------:R-:W-:Y:S01]  /*0750*/  UMOV UR4, 0x20 ;  /* 0x0000002000047882 */ /* 0x000fe20000000000 */
[----:B------:R-:W-:Y:S01]  /*0760*/  IMAD.IADD R5, R5, 0x1, -R2 ;  /* 0x0000000105057824 */ /* 0x000fe200078e0a02 */
[----:B------:R-:W-:Y:S01]  /*0770*/  LEA.HI R2, R9, R9, RZ, 0x1 ;  /* 0x0000000909027211 */ /* 0x000fe200078f08ff */
[----:B0-----:R-:W-:Y:S01]  /*0780*/  IMAD.MOV R13, RZ, RZ, -R13 ;  /* 0x000000ffff0d7224 */ /* 0x001fe200078e0a0d */
[----:B------:R-:W0:Y:S01]  /*0790*/  F2I.U32.TRUNC.NTZ R8, R8 ;  /* 0x0000000800087305 */ /* 0x000e22000020f000 */
[----:B------:R-:W3:Y:S01]  /*07a0*/  @!UP2 S2UR UR10, SR_CgaCtaId ;  /* 0x00000000000aa9c3 */ /* 0x000ee20000008800 */
[----:B------:R-:W-:Y:S01]  /*07b0*/  LOP3.LUT R2, R2, 0xfffffffe, RZ, 0xc0, !PT ;  /* 0xfffffffe02027812 */ /* 0x000fe200078ec0ff */
[----:B-----5:R-:W-:Y:S01]  /*07c0*/  IMAD R21, R14, R13, UR12 ;  /* 0x0000000c0e157e24 */ /* 0x020fe2000f8e020d */
[----:B------:R-:W-:Y:S01]  /*07d0*/  @!UP1 UMOV UR6, 0x400 ;  /* 0x0000040000069882 */ /* 0x000fe20000000000 */
[----:B------:R-:W-:-:S04]  /*07e0*/  @!UP1 UIADD3 UR4, -UR4, 0x100000, URZ ;  /* 0x0010000004049890 */ /* 0x000fc8000fffe13f */
[----:B------:R-:W-:Y:S02]  /*07f0*/  @!UP1 USHF.L.U32 UR5, UR4, 0xb, URZ ;  /* 0x0000000b04059899 */ /* 0x000fe4000800063f */
[----:B------:R-:W-:Y:S01]  /*0800*/  @!UP1 USHF.L.U32 UR4, UR4, 0x1, URZ ;  /* 0x0000000104049899 */ /* 0x000fe2000800063f */
[C---:B------:R-:W-:Y:S01]  /*0810*/  LOP3.LUT R56, R9.reuse, 0xc, R56, 0x78, !PT ;  /* 0x0000000c09387812 */ /* 0x040fe200078e7838 */
[----:B------:R-:W-:Y:S01]  /*0820*/  IMAD.IADD R2, R9, 0x1, -R2 ;  /* 0x0000000109027824 */ /* 0x000fe200078e0a02 */
[----:B------:R-:W-:Y:S01]  /*0830*/  @!UP2 UMOV UR9, 0x400 ;  /* 0x000004000009a882 */ /* 0x000fe20000000000 */
[----:B------:R-:W-:Y:S01]  /*0840*/  VOTEU.ALL UP3, P1 ;  /* 0x00000000003f7886 */ /* 0x000fe20000860000 */
[----:B------:R-:W-:Y:S01]  /*0850*/  VOTEU.ALL UP4, P1 ;  /* 0x00000000003f7886 */ /* 0x000fe20000880000 */
[----:B------:R-:W-:Y:S01]  /*0860*/  VOTEU.ALL UP5, P1 ;  /* 0x00000000003f7886 */ /* 0x000fe200008a0000 */
[----:B------:R-:W-:Y:S01]  /*0870*/  ISETP.NE.AND P3, PT, R2, R21, PT ;  /* 0x000000150200720c */ /* 0x000fe20003f65270 */
[----:B------:R4:W4:Y:S01]  /*0880*/  SHFL.IDX PT, R14, R7, RZ, 0x1f ;  /* 0x00001fff070e7589 */ /* 0x00092200000e0000 */
[----:B------:R-:W-:Y:S01]  /*0890*/  ISETP.EQ.U32.AND P2, PT, R15, 0x1, PT ;  /* 0x000000010f00780c */ /* 0x000fe20003f42070 */
[----:B0-----:R-:W-:Y:S01]  /*08a0*/  IMAD.MOV R20, RZ, RZ, -R8 ;  /* 0x000000ffff147224 */ /* 0x001fe200078e0a08 */
[----:B-1----:R-:W-:-:S02]  /*08b0*/  @!UP1 ULEA UR8, UR7, UR6, 0x18 ;  /* 0x0000000607089291 */ /* 0x002fc4000f8ec03f */
[----:B------:R-:W-:-:S04]  /*08c0*/  @!UP2 UIADD3 UR6, -UR11, 0x100000, URZ ;  /* 0x001000000b06a890 */ /* 0x000fc8000fffe13f */
[----:B------:R-:W-:Y:S02]  /*08d0*/  @!UP2 USHF.L.U32 UR7, UR6, 0xb, URZ ;  /* 0x0000000b0607a899 */ /* 0x000fe4000800063f */
[----:B------:R-:W-:Y:S01]  /*08e0*/  @!UP2 USHF.L.U32 UR6, UR6, 0x1, URZ ;  /* 0x000000010606a899 */ /* 0x000fe2000800063f */
[----:B--2---:R-:W-:Y:S01]  /*08f0*/  IMAD R9, R25, R20, R6 ;  /* 0x0000001419097224 */ /* 0x004fe200078e0206 */
[----:B------:R-:W-:Y:S01]  /*0900*/  VOTEU.ALL UP1, P0 ;  /* 0x00000000003f7886 */ /* 0x000fe20000020000 */
[----:B------:R-:W-:Y:S01]  /*0910*/  LOP3.LUT P0, RZ, R3, 0x7, RZ, 0xc0, !PT ;  /* 0x0000000703ff7812 */ /* 0x000fe2000780c0ff */
[----:B---3--:R-:W-:Y:S01]  /*0920*/  @!UP2 ULEA UR9, UR10, UR9, 0x18 ;  /* 0x000000090a09a291 */ /* 0x008fe2000f8ec03f */
[----:B------:R-:W-:Y:S01]  /*0930*/  @P3 LEA.HI R2, R56, R56, RZ, 0x1 ;  /* 0x0000003838023211 */ /* 0x000fe200078f08ff */
[----:B------:R-:W-:Y:S01]  /*0940*/  VOTEU.ALL UP2, P1 ;  /* 0x00000000003f7886 */ /* 0x000fe20000840000 */
[----:B------:R-:W-:Y:S01]  /*0950*/  ISETP.NE.AND P1, PT, R5, 0x3, PT ;  /* 0x000000030500780c */ /* 0x000fe20003f25270 */
[----:B------:R-:W0:Y:S02]  /*0960*/  FENCE.VIEW.ASYNC.S ;  /* 0x00000000000073c6 */ /* 0x000e240000000000 */
[----:B0-----:R0:W1:Y:S01]  /*0970*/  @!UP0 SYNCS.EXCH.64 URZ, [UR8+0x110], UR4 ;  /* 0x00011004083f85b2 */ /* 0x0010620008000100 */
[----:B------:R-:W-:-:S02]  /*0980*/  @P3 SHF.R.S32.HI R2, RZ, 0x1, R2 ;  /* 0x00000001ff023819 */ /* 0x000fc40000011402 */
[----:B------:R-:W-:Y:S02]  /*0990*/  ISETP.EQ.OR P1, PT, R5, RZ, !P1 ;  /* 0x000000ff0500720c */ /* 0x000fe40004f22670 */
[----:B------:R-:W-:Y:S02]  /*09a0*/  @P3 ISETP.NE.AND P5, PT, R2, R9, PT ;  /* 0x000000090200320c */ /* 0x000fe40003fa5270 */
[----:B------:R-:W-:Y:S02]  /*09b0*/  ISETP.LT.U32.AND P0, PT, R56, 0x4, !P0 ;  /* 0x000000043800780c */ /* 0x000fe40004701070 */
[----:B------:R-:W-:Y:S02]  /*09c0*/  ISETP.EQ.AND P1, PT, R10, RZ, P1 ;  /* 0x000000ff0a00720c */ /* 0x000fe40000f22270 */
[----:B------:R-:W-:Y:S02]  /*09d0*/  SEL R2, RZ, 0x1, !P0 ;  /* 0x00000001ff027807 */ /* 0x000fe40004000000 */
[----:B------:R-:W-:-:S02]  /*09e0*/  @P3 SEL R57, RZ, 0x1, P5 ;  /* 0x00000001ff393807 */ /* 0x000fc40002800000 */
[----:B------:R-:W-:Y:S01]  /*09f0*/  SEL R16, RZ, 0x1, !P1 ;  /* 0x00000001ff107807 */ /* 0x000fe20004800000 */
[----:B------:R0:W2:Y:S01]  /*0a00*/  @!UP1 SYNCS.EXCH.64 URZ, [UR8+0x118], UR4 ;  /* 0x00011804083f95b2 */ /* 0x0000a20008000100 */
[----:B------:R-:W-:Y:S01]  /*0a10*/  NOP ;  /* 0x0000000000007918 */ /* 0x000fe20000000000 */
[----:B------:R-:W-:Y:S02]  /*0a20*/  LOP3.LUT R57, R57, R2, RZ, 0xc0, !PT ;  /* 0x0000000239397212 */ /* 0x000fe400078ec0ff */
[----:B------:R-:W-:Y:S01]  /*0a30*/  SEL R16, R16, 0x2, P6 ;  /* 0x0000000210107807 */ /* 0x000fe20003000000 */
[----:B------:R0:W3:Y:S01]  /*0a40*/  @!UP2 SYNCS.EXCH.64 URZ, [UR9+0xf0], UR6 ;  /* 0x0000f006093fa5b2 */ /* 0x0000e20008000100 */
[----:B------:R0:W0:Y:S01]  /*0a50*/  @!UP3 SYNCS.EXCH.64 URZ, [UR9+0xf8], UR6 ;  /* 0x0000f806093fb5b2 */ /* 0x0000220008000100 */
[----:B------:R0:W0:Y:S01]  /*0a60*/  @!UP4 SYNCS.EXCH.64 URZ, [UR9+0x100], UR6 ;  /* 0x00010006093fc5b2 */ /* 0x0000220008000100 */
[----:B------:R0:W0:Y:S01]  /*0a70*/  @!UP5 SYNCS.EXCH.64 URZ, [UR9+0x108], UR6 ;  /* 0x00010806093fd5b2 */ /* 0x0000220008000100 */
[----:B------:R-:W-:Y:S01]  /*0a80*/  NOP ;  /* 0x0000000000007918 */ /* 0x000fe20000000000 */
[----:B-1--4-:R-:W-:Y:S05]  /*0a90*/  @!P2 BRA `(.L_x_4) ;  /* 0x000000000008a947 */ /* 0x012fea0003800000 */
[----:B0-23--:R-:W-:Y:S01]  /*0aa0*/  UCGABAR_ARV ;  /* 0x00000000000079c7 */ /* 0x00dfe20008000000 */
[----:B------:R-:W-:Y:S05]  /*0ab0*/  BRA `(.L_x_5) ;  /* 0x0000000000047947 */ /* 0x000fea0003800000 */
.L_x_4:
[----:B0-23--:R-:W-:Y:S01]  /*0ac0*/  NOP ;  /* 0x0000000000007918 */ /* 0x00dfe20000000000 */
.L_x_5:
[----:B------:R-:W-:Y:S01]  /*0ad0*/  ULDC.64 UR4, c[0x0][0x598] ;  /* 0x0001660000047ab9 */ /* 0x000fe20000000a00 */
[----:B------:R-:W-:Y:S01]  /*0ae0*/  ULDC.64 UR36, c[0x0][0x208] ;  /* 0x0000820000247ab9 */ /* 0x000fe20000000a00 */
[----:B------:R-:W-:-:S04]  /*0af0*/  ISETP.NE.U32.AND P0, PT, RZ, UR4, PT ;  /* 0x00000004ff007c0c */ /* 0x000fc8000bf05070 */
[----:B------:R-:W-:-:S13]  /*0b00*/  ISETP.NE.AND.EX P0, PT, RZ, UR5, PT, P0 ;  /* 0x00000005ff007c0c */ /* 0x000fda000bf05300 */
[----:B------:R-:W-:Y:S05]  /*0b10*/  @!P0 BRA `(.L_x_6) ;  /* 0x00000000001c8947 */ /* 0x000fea0003800000 */
[----:B------:R-:W0:Y:S02]  /*0b20*/  LDC.64 R8, c[0x0][0x598] ;  /* 0x00016600ff087b82 */ /* 0x000e240000000a00 */
[----:B0-----:R-:W2:Y:S02]  /*0b30*/  LDG.E.64 R8, desc[UR36][R8.64] ;  /* 0x0000002408087981 */ /* 0x001ea4000c1e1b00 */
[----:B--2---:R-:W-:-:S04]  /*0b40*/  ISETP.NE.U32.AND P0, PT, R8, RZ, PT ;  /* 0x000000ff0800720c */ /* 0x004fc80003f05070 */
[----:B------:R-:W-:-:S13]  /*0b50*/  ISETP.NE.AND.EX P0, PT, R9, RZ, PT, P0 ;  /* 0x000000ff0900720c */ /* 0x000fda0003f05300 */
[----:B------:R-:W-:Y:S05]  /*0b60*/  @!P0 BRA `(.L_x_6) ;  /* 0x0000000000088947 */ /* 0x000fea0003800000 */
[----:B------:R0:W5:Y:S01]  /*0b70*/  LD.E R58, desc[UR36][R8.64] ;  /* 0x00000024083a7980 */ /* 0x000162000c101900 */
[----:B------:R-:W-:Y:S05]  /*0b80*/  BRA `(.L_x_7) ;  /* 0x0000000000247947 */ /* 0x000fea0003800000 */
.L_x_6:
[----:B------:R-:W-:Y:S02]  /*0b90*/  ULDC.64 UR4, c[0x0][0x588] ;  /* 0x0001620000047ab9 */ /* 0x000fe40000000a00 */
[----:B------:R-:W-:-:S04]  /*0ba0*/  ISETP.NE.U32.AND P0, PT, RZ, UR4, PT ;  /* 0x00000004ff007c0c */ /* 0x000fc8000bf05070 */
[----:B------:R-:W-:-:S13]  /*0bb0*/  ISETP.NE.AND.EX P0, PT, RZ, UR5, PT, P0 ;  /* 0x00000005ff007c0c */ /* 0x000fda000bf05300 */
[----:B------:R-:W-:Y:S05]  /*0bc0*/  @!P0 BRA `(.L_x_8) ;  /* 0x00000000000c8947 */ /* 0x000fea0003800000 */
[----:B------:R-:W0:Y:S02]  /*0bd0*/  LDC.64 R58, c[0x0][0x588] ;  /* 0x00016200ff3a7b82 */ /* 0x000e240000000a00 */
[----:B0-----:R1:W5:Y:S01]  /*0be0*/  LDG.E R58, desc[UR36][R58.64] ;  /* 0x000000243a3a7981 */ /* 0x001362000c1e1900 */
[----:B------:R-:W-:Y:S05]  /*0bf0*/  BRA `(.L_x_7) ;  /* 0x0000000000087947 */ /* 0x000fea0003800000 */
.L_x_8:
[----:B------:R-:W-:Y:S02]  /*0c00*/  ULDC UR4, c[0x0][0x580] ;  /* 0x0001600000047ab9 */ /* 0x000fe40000000800 */
[----:B------:R-:W-:-:S07]  /*0c10*/  IMAD.U32 R58, RZ, RZ, UR4 ;  /* 0x00000004ff3a7e24 */ /* 0x000fce000f8e00ff */
.L_x_7:
[----:B------:R-:W-:Y:S02]  /*0c20*/  ULDC.64 UR4, c[0x0][0x5a0] ;  /* 0x0001680000047ab9 */ /* 0x000fe40000000a00 */
[----:B------:R-:W-:-:S04]  /*0c30*/  ISETP.NE.U32.AND P0, PT, RZ, UR4, PT ;  /* 0x00000004ff007c0c */ /* 0x000fc8000bf05070 */
[----:B------:R-:W-:-:S13]  /*0c40*/  ISETP.NE.AND.EX P0, PT, RZ, UR5, PT, P0 ;  /* 0x00000005ff007c0c */ /* 0x000fda000bf05300 */
[----:B------:R-:W-:Y:S05]  /*0c50*/  @!P0 BRA `(.L_x_9) ;  /* 0x00000000001c8947 */ /* 0x000fea0003800000 */
[----:B0-----:R-:W0:Y:S02]  /*0c60*/  LDC.64 R8, c[0x0][0x5a0] ;  /* 0x00016800ff087b82 */ /* 0x001e240000000a00 */
[----:B0-----:R-:W2:Y:S02]  /*0c70*/  LDG.E.64 R8, desc[UR36][R8.64] ;  /* 0x0000002408087981 */ /* 0x001ea4000c1e1b00 */
[----:B--2---:R-:W-:-:S04]  /*0c80*/  ISETP.NE.U32.AND P0, PT, R8, RZ, PT ;  /* 0x000000ff0800720c */ /* 0x004fc80003f05070 */
[----:B------:R-:W-:-:S13]  /*0c90*/  ISETP.NE.AND.EX P0, PT, R9, RZ, PT, P0 ;  /* 0x000000ff0900720c */ /* 0x000fda0003f05300 */
[----:B------:R-:W-:Y:S05]  /*0ca0*/  @!P0 BRA `(.L_x_9) ;  /* 0x0000000000088947 */ /* 0x000fea0003800000 */
[----:B-1----:R0:W5:Y:S01]  /*0cb0*/  LD.E R59, desc[UR36][R8.64] ;  /* 0x00000024083b7980 */ /* 0x002162000c101900 */
[----:B------:R-:W-:Y:S05]  /*0cc0*/  BRA `(.L_x_10) ;  /* 0x0000000000247947 */ /* 0x000fea0003800000 */
.L_x_9:
[----:B------:R-:W-:Y:S02]  /*0cd0*/  ULDC.64 UR4, c[0x0][0x590] ;  /* 0x0001640000047ab9 */ /* 0x000fe40000000a00 */
[----:B------:R-:W-:-:S04]  /*0ce0*/  ISETP.NE.U32.AND P0, PT, RZ, UR4, PT ;  /* 0x00000004ff007c0c */ /* 0x000fc8000bf05070 */
[----:B------:R-:W-:-:S13]  /*0cf0*/  ISETP.NE.AND.EX P0, PT, RZ, UR5, PT, P0 ;  /* 0x00000005ff007c0c */ /* 0x000fda000bf05300 */
[----:B------:R-:W-:Y:S05]  /*0d00*/  @!P0 BRA `(.L_x_11) ;  /* 0x00000000000c8947 */ /* 0x000fea0003800000 */
[----:B0-----:R-:W1:Y:S02]  /*0d10*/  LDC.64 R8, c[0x0][0x590] ;  /* 0x00016400ff087b82 */ /* 0x001e640000000a00 */
[----:B-1----:R1:W5:Y:S01]  /*0d20*/  LDG.E R59, desc[UR36][R8.64] ;  /* 0x00000024083b7981 */ /* 0x002362000c1e1900 */
[----:B------:R-:W-:Y:S05]  /*0d30*/  BRA `(.L_x_10) ;  /* 0x0000000000087947 */ /* 0x000fea0003800000 */
.L_x_11:
[----:B------:R-:W-:Y:S02]  /*0d40*/  ULDC UR4, c[0x0][0x584] ;  /* 0x0001610000047ab9 */ /* 0x000fe40000000800 */
[----:B-1----:R-:W-:-:S07]  /*0d50*/  IMAD.U32 R59, RZ, RZ, UR4 ;  /* 0x00000004ff3b7e24 */ /* 0x002fce000f8e00ff */
.L_x_10:
[----:B------:R-:W2:Y:S01]  /*0d60*/  LDC R2, c[0x0][0x65c] ;  /* 0x00019700ff027b82 */ /* 0x000ea20000000800 */
[----:B------:R-:W-:Y:S01]  /*0d70*/  ULDC UR6, c[0x0][0x28c] ;  /* 0x0000a30000067ab9 */ /* 0x000fe20000000800 */
[----:B------:R-:W-:Y:S01]  /*0d80*/  ISETP.NE.AND P0, PT, R10, 0x2, PT ;  /* 0x000000020a00780c */ /* 0x000fe20003f05270 */
[----:B------:R-:W-:Y:S01]  /*0d90*/  UIADD3 UR6, UR6, 0x1f, URZ ;  /* 0x0000001f06067890 */ /* 0x000fe2000fffe03f */
[----:B01----:R-:W-:Y:S01]  /*0da0*/  IMAD.U32 R8, RZ, RZ, UR12 ;  /* 0x0000000cff087e24 */ /* 0x003fe2000f8e00ff */
[----:B------:R-:W-:Y:S01]  /*0db0*/  UMOV UR38, URZ ;  /* 0x0000003f00267c82 */ /* 0x000fe20008000000 */
[----:B------:R-:W-:Y:S01]  /*0dc0*/  IMAD.MOV.U32 R9, RZ, RZ, RZ ;  /* 0x000000ffff097224 */ /* 0x000fe200078e00ff */
[----:B------:R-:W-:Y:S01]  /*0dd0*/  USHF.R.S32.HI UR7, URZ, 0x1f, UR6 ;  /* 0x0000001f3f077899 */ /* 0x000fe20008011406 */
[----:B------:R-:W-:Y:S01]  /*0de0*/  UMOV UR39, URZ ;  /* 0x0000003f00277c82 */ /* 0x000fe20008000000 */
[----:B------:R-:W-:Y:S02]  /*0df0*/  ULDC.64 UR8, c[0x0][0x650] ;  /* 0x0001940000087ab9 */ /* 0x000fe40000000a00 */
[----:B------:R-:W-:-:S04]  /*0e00*/  ULEA.HI UR7, UR7, UR6, URZ, 0x5 ;  /* 0x0000000607077291 */ /* 0x000fc8000f8f283f */
[----:B------:R-:W-:Y:S01]  /*0e10*/  USHF.R.S32.HI UR40, URZ, 0x5, UR7 ;  /* 0x000000053f287899 */ /* 0x000fe20008011407 */
[----:B--2---:R-:W-:-:S13]  /*0e20*/  ISETP.NE.AND P1, PT, R2, 0x1, PT ;  /* 0x000000010200780c */ /* 0x004fda0003f25270 */
[----:B------:R-:W0:Y:S01]  /*0e30*/  @P1 LDC R19, c[0x0][0x10] ;  /* 0x00000400ff131b82 */ /* 0x000e220000000800 */
[----:B------:R-:W-:Y:S02]  /*0e40*/  @P1 IMAD.MOV.U32 R7, RZ, RZ, RZ ;  /* 0x000000ffff071224 */ /* 0x000fe400078e00ff */
[----:B------:R-:W-:-:S05]  /*0e50*/  @P1 IMAD.MOV.U32 R17, RZ, RZ, RZ ;  /* 0x000000ffff111224 */ /* 0x000fca00078e00ff */
[----:B------:R-:W1:Y:S01]  /*0e60*/  @!P1 LDC R11, c[0x0][0xc] ;  /* 0x00000300ff0b9b82 */ /* 0x000e620000000800 */
[----:B------:R-:W-:Y:S01]  /*0e70*/  ULDC UR4, c[0x0][0xc] ;  /* 0x0000030000047ab9 */ /* 0x000fe20000000800 */
[----:B------:R-:W-:Y:S02]  /*0e80*/  ULDC UR5, c[0x0][0x10] ;  /* 0x0000040000057ab9 */ /* 0x000fe40000000800 */
[----:B------:R-:W-:-:S04]  /*0e90*/  UIMAD.WIDE.U32 UR4, UR4, UR5, URZ ;  /* 0x00000005040472a5 */ /* 0x000fc8000f8e003f */
[----:B------:R-:W2:Y:S01]  /*0ea0*/  LDC R2, c[0x0][0x14] ;  /* 0x00000500ff027b82 */ /* 0x000ea20000000800 */
[----:B0-----:R-:W-:-:S04]  /*0eb0*/  @P1 IMAD.WIDE.U32 R18, R19, UR12, R6 ;  /* 0x0000000c13121c25 */ /* 0x001fc8000f8e0006 */
[----:B------:R-:W-:Y:S02]  /*0ec0*/  @P1 IMAD.IADD R17, R19, 0x1, R17 ;  /* 0x0000000113111824 */ /* 0x000fe400078e0211 */
[----:B-1----:R-:W-:-:S04]  /*0ed0*/  @!P1 IMAD.WIDE.U32 R8, R6, R11, R8 ;  /* 0x0000000b06089225 */ /* 0x002fc800078e0008 */
[----:B------:R-:W-:Y:S02]  /*0ee0*/  @!P1 IMAD.MOV.U32 R18, RZ, RZ, R8 ;  /* 0x000000ffff129224 */ /* 0x000fe400078e0008 */
[----:B------:R-:W-:Y:S02]  /*0ef0*/  @!P1 IMAD.MOV.U32 R17, RZ, RZ, R9 ;  /* 0x000000ffff119224 */ /* 0x000fe400078e0009 */
[----:B--2---:R-:W-:-:S04]  /*0f00*/  IMAD.WIDE.U32 R12, R2, UR4, RZ ;  /* 0x00000004020c7c25 */ /* 0x004fc8000f8e00ff */
[----:B------:R-:W-:Y:S01]  /*0f10*/  IMAD R23, R2, UR5, RZ ;  /* 0x0000000502177c24 */ /* 0x000fe2000f8e02ff */
[----:B------:R0:W-:Y:S03]  /*0f20*/  STL.64 [R1], R12 ;  /* 0x0000000c01007387 */ /* 0x0001e60000100a00 */
[----:B------:R-:W-:Y:S01]  /*0f30*/  IMAD.IADD R23, R13, 0x1, R23 ;  /* 0x000000010d177824 */ /* 0x000fe200078e0217 */
[----:B------:R-:W-:Y:S06]  /*0f40*/  @P0 BRA `(.L_x_12) ;  /* 0x0000000000240947 */ /* 0x000fec0003800000 */
[----:B------:R-:W-:Y:S01]  /*0f50*/  USHF.R.U32.HI UR4, URZ, 0x1, UR40 ;  /* 0x000000013f047899 */ /* 0x000fe20008011628 */
[----:B------:R-:W-:Y:S01]  /*0f60*/  IADD3 R18, P0, R18, R12, RZ ;  /* 0x0000000c12127210 */ /* 0x000fe20007f1e0ff */
[----:B------:R-:W-:Y:S02]  /*0f70*/  UISETP.GE.U32.AND UP0, UPT, UR40, 0xe, UPT ;  /* 0x0000000e2800788c */ /* 0x000fe4000bf06070 */
[----:B------:R-:W-:Y:S02]  /*0f80*/  UIMAD.WIDE.U32 UR4, UR4, -0x6db6db6d, URZ ;  /* 0x92492493040478a5 */ /* 0x000fe4000f8e003f */
[----:B------:R-:W-:Y:S01]  /*0f90*/  IMAD.X R17, R23, 0x1, R17, P0 ;  /* 0x0000000117117824 */ /* 0x000fe200000e0611 */
[----:B------:R-:W-:Y:S01]  /*0fa0*/  UMOV UR39, URZ ;  /* 0x0000003f00277c82 */ /* 0x000fe20008000000 */
[----:B------:R-:W-:-:S04]  /*0fb0*/  USHF.R.U32.HI UR4, URZ, 0x2, UR5 ;  /* 0x000000023f047899 */ /* 0x000fc80008011605 */
[----:B------:R-:W-:Y:S02]  /*0fc0*/  UIMAD UR38, UR4, -0xe, UR40 ;  /* 0xfffffff2042678a4 */ /* 0x000fe4000f8e0228 */
[----:B------:R-:W-:-:S12]  /*0fd0*/  @UP0 ULOP3.LUT UR39, UR4, 0x1, URZ, 0xc0, !UPT ;  /* 0x0000000104270892 */ /* 0x000fd8000f8ec03f */
.L_x_12:
[----:B------:R-:W-:Y:S01]  /*0fe0*/  ISETP.GE.U32.AND P0, PT, R18, UR8, PT ;  /* 0x0000000812007c0c */ /* 0x000fe2000bf06070 */
[----:B------:R-:W-:Y:S01]  /*0ff0*/  IMAD.MOV.U32 R19, RZ, RZ, -0x1 ;  /* 0xffffffffff137424 */ /* 0x000fe200078e00ff */
[----:B------:R-:W-:Y:S01]  /*1000*/  PRMT R8, RZ, 0x7610, R8 ;  /* 0x00007610ff087816 */ /* 0x000fe20000000008 */
[----:B------:R-:W-:Y:S01]  /*1010*/  IMAD.MOV.U32 R22, RZ, RZ, -0x1 ;  /* 0xffffffffff167424 */ /* 0x000fe200078e00ff */
[----:B------:R-:W-:Y:S01]  /*1020*/  ISETP.GE.U32.AND.EX P0, PT, R17, UR9, PT, P0 ;  /* 0x0000000911007c0c */ /* 0x000fe2000bf06100 */
[----:B------:R-:W-:-:S12]  /*1030*/  IMAD.MOV.U32 R2, RZ, RZ, -0x1 ;  /* 0xffffffffff027424 */ /* 0x000fd800078e00ff */
[----:B------:R-:W-:Y:S05]  /*1040*/  @P0 BRA `(.L_x_13) ;  /* 0x00000004002c0947 */ /* 0x000fea0003800000 */
[----:B------:R-:W1:Y:S01]  /*1050*/  LDC.64 R26, c[0x0][0x628] ;  /* 0x00018a00ff1a7b82 */ /* 0x000e620000000a00 */
[----:B------:R-:W-:Y:S02]  /*1060*/  IMAD.MOV.U32 R8, RZ, RZ, R18 ;  /* 0x000000ffff087224 */ /* 0x000fe400078e0012 */
[----:B------:R-:W-:-:S05]  /*1070*/  IMAD.MOV.U32 R9, RZ, RZ, R17 ;  /* 0x000000ffff097224 */ /* 0x000fca00078e0011 */
[----:B------:R-:W2:Y:S08]  /*1080*/  LDC R2, c[0x0][0x630] ;  /* 0x00018c00ff027b82 */ /* 0x000eb00000000800 */
[----:B------:R-:W3:Y:S01]  /*1090*/  LDC.64 R28, c[0x0][0x620] ;  /* 0x00018800ff1c7b82 */ /* 0x000ee20000000a00 */
[----:B-1----:R-:W-:-:S04]  /*10a0*/  ISETP.NE.U32.AND P0, PT, R26, RZ, PT ;  /* 0x000000ff1a00720c */ /* 0x002fc80003f05070 */
[----:B------:R-:W-:-:S13]  /*10b0*/  ISETP.NE.AND.EX P0, PT, R27, RZ, PT, P0 ;  /* 0x000000ff1b00720c */ /* 0x000fda0003f05300 */
[----:B--23--:R-:W-:Y:S05]  /*10c0*/  @!P0 BRA `(.L_x_14) ;  /* 0x0000000000288947 */ /* 0x00cfea0003800000 */
[----:B0-----:R-:W0:Y:S02]  /*10d0*/  LDC R13, c[0x0][0x634] ;  /* 0x00018d00ff0d7b82 */ /* 0x001e240000000800 */
[----:B0-----:R-:W-:-:S05]  /*10e0*/  IADD3 R13, P0, R18, R13, RZ ;  /* 0x0000000d120d7210 */ /* 0x001fca0007f1e0ff */
[----:B------:R-:W-:-:S04]  /*10f0*/  IMAD.X R15, RZ, RZ, R17, P0 ;  /* 0x000000ffff0f7224 */ /* 0x000fc800000e0611 */
[----:B------:R-:W-:-:S04]  /*1100*/  IMAD.WIDE.U32 R8, R15, R26, RZ ;  /* 0x0000001a0f087225 */ /* 0x000fc800078e00ff */
[----:B------:R-:W-:-:S04]  /*1110*/  IMAD.WIDE.U32 R10, P0, R13, R27, R8 ;  /* 0x0000001b0d0a7225 */ /* 0x000fc80007800008 */
[----:B------:R-:W-:-:S04]  /*1120*/  IMAD.WIDE.U32 R8, R13, R26, RZ ;  /* 0x0000001a0d087225 */ /* 0x000fc800078e00ff */
[----:B------:R-:W-:Y:S01]  /*1130*/  IMAD.X R13, RZ, RZ, RZ, P0 ;  /* 0x000000ffff0d7224 */ /* 0x000fe200000e06ff */
[----:B------:R-:W-:Y:S01]  /*1140*/  IADD3 RZ, P0, R9, R10, RZ ;  /* 0x0000000a09ff7210 */ /* 0x000fe20007f1e0ff */
[----:B------:R-:W-:-:S04]  /*1150*/  IMAD.MOV.U32 R12, RZ, RZ, R11 ;  /* 0x000000ffff0c7224 */ /* 0x000fc800078e000b */
[----:B------:R-:W-:-:S08]  /*1160*/  IMAD.WIDE.U32.X R8, R15, R27, R12, P0 ;  /* 0x0000001b0f087225 */ /* 0x000fd000000e040c */
.L_x_14:
[----:B------:R-:W1:Y:S01]  /*1170*/  LDC.64 R32, c[0x0][0x640] ;  /* 0x00019000ff207b82 */ /* 0x000e620000000a00 */
[-C--:B------:R-:W-:Y:S01]  /*1180*/  SHF.R.U64 R30, R8, R2.reuse, R9 ;  /* 0x00000002081e7219 */ /* 0x080fe20000001209 */
[----:B------:R-:W-:Y:S01]  /*1190*/  IMAD.MOV.U32 R19, RZ, RZ, R17 ;  /* 0x000000ffff137224 */ /* 0x000fe200078e0011 */
[----:B------:R-:W-:Y:S01]  /*11a0*/  SHF.R.U32.HI R2, RZ, R2, R9 ;  /* 0x00000002ff027219 */ /* 0x000fe20000011609 */
[----:B------:R-:W-:Y:S01]  /*11b0*/  IMAD.MOV.U32 R26, RZ, RZ, 0x1 ;  /* 0x00000001ff1a7424 */ /* 0x000fe200078e00ff */
[----:B------:R-:W-:-:S03]  /*11c0*/  IADD3 R11, P0, RZ, -R30, RZ ;  /* 0x8000001eff0b7210 */ /* 0x000fc60007f1e0ff */
[----:B------:R-:W2:Y:S02]  /*11d0*/  LDC R10, c[0x0][0x618] ;  /* 0x00018600ff0a7b82 */ /* 0x000ea40000000800 */
[----:B------:R-:W-:-:S04]  /*11e0*/  IMAD.X R9, RZ, RZ, ~R2, P0 ;  /* 0x000000ffff097224 */ /* 0x000fc800000e0e02 */
[-C--:B------:R-:W-:Y:S02]  /*11f0*/  IMAD R2, R9, R28.reuse, RZ ;  /* 0x0000001c09027224 */ /* 0x080fe400078e02ff */
[----:B0-----:R-:W0:Y:S01]  /*1200*/  LDC R13, c[0x0][0x608] ;  /* 0x00018200ff0d7b82 */ /* 0x001e220000000800 */
[----:B------:R-:W-:-:S04]  /*1210*/  IMAD.WIDE.U32 R8, R11, R28, R18 ;  /* 0x0000001c0b087225 */ /* 0x000fc800078e0012 */
[----:B------:R-:W-:Y:S02]  /*1220*/  IMAD R11, R11, R29, R2 ;  /* 0x0000001d0b0b7224 */ /* 0x000fe400078e0202 */
[----:B------:R-:W-:Y:S01]  /*1230*/  IMAD.MOV.U32 R2, RZ, RZ, -0x1 ;  /* 0xffffffffff027424 */ /* 0x000fe200078e00ff */
[----:B------:R-:W3:Y:S01]  /*1240*/  LDC R31, c[0x0][0x658] ;  /* 0x00019600ff1f7b82 */ /* 0x000ee20000000800 */
[----:B------:R-:W-:Y:S01]  /*1250*/  IMAD.IADD R9, R9, 0x1, R11 ;  /* 0x0000000109097824 */ /* 0x000fe200078e020b */
[----:B-1----:R-:W-:-:S04]  /*1260*/  ISETP.NE.U32.AND P0, PT, R32, RZ, PT ;  /* 0x000000ff2000720c */ /* 0x002fc80003f05070 */
[----:B------:R-:W-:Y:S02]  /*1270*/  ISETP.NE.AND.EX P0, PT, R33, RZ, PT, P0 ;  /* 0x000000ff2100720c */ /* 0x000fe40003f05300 */
[----:B------:R-:W1:Y:S01]  /*1280*/  LDC R29, c[0x0][0x600] ;  /* 0x00018000ff1d7b82 */ /* 0x000e620000000800 */
[-CC-:B--2---:R-:W-:Y:S02]  /*1290*/  SHF.R.U64 R27, R8, R10.reuse, R9.reuse ;  /* 0x0000000a081b7219 */ /* 0x184fe40000001209 */
[----:B------:R-:W-:-:S05]  /*12a0*/  SHF.R.U32.HI R8, RZ, R10, R9 ;  /* 0x0000000aff087219 */ /* 0x000fca0000011609 */
[----:B------:R-:W2:Y:S01]  /*12b0*/  LDC R22, c[0x0][0x648] ;  /* 0x00019200ff167b82 */ /* 0x000ea20000000800 */
[-CC-:B0-----:R-:W-:Y:S02]  /*12c0*/  SHF.R.U64 R34, R27, R13.reuse, R8.reuse ;  /* 0x0000000d1b227219 */ /* 0x181fe40000001208 */
[----:B------:R-:W-:-:S05]  /*12d0*/  SHF.R.U32.HI R8, RZ, R13, R8 ;  /* 0x0000000dff087219 */ /* 0x000fca0000011608 */
[----:B------:R-:W0:Y:S01]  /*12e0*/  LDC R24, c[0x0][0x638] ;  /* 0x00018e00ff187b82 */ /* 0x000e220000000800 */
[-CC-:B---3--:R-:W-:Y:S02]  /*12f0*/  SHF.R.U64 R36, R34, R31.reuse, R8.reuse ;  /* 0x0000001f22247219 */ /* 0x188fe40000001208 */
[-C--:B------:R-:W-:Y:S02]  /*1300*/  SHF.L.U32 R2, R2, R31.reuse, RZ ;  /* 0x0000001f02027219 */ /* 0x080fe400000006ff */
[----:B------:R-:W-:Y:S01]  /*1310*/  SHF.R.U32.HI R9, RZ, R31, R8 ;  /* 0x0000001fff097219 */ /* 0x000fe20000011608 */
[----:B------:R-:W-:Y:S01]  /*1320*/  IMAD.MOV.U32 R8, RZ, RZ, R36 ;  /* 0x000000ffff087224 */ /* 0x000fe200078e0024 */
[----:B------:R-:W-:Y:S01]  /*1330*/  LOP3.LUT R15, RZ, R2, RZ, 0x33, !PT ;  /* 0x00000002ff0f7212 */ /* 0x000fe200078e33ff */
[----:B------:R-:W3:Y:S01]  /*1340*/  LDC R28, c[0x0][0x610] ;  /* 0x00018400ff1c7b82 */ /* 0x000ee20000000800 */
[----:B------:R-:W-:Y:S05]  /*1350*/  @!P0 BRA `(.L_x_15) ;  /* 0x0000000000288947 */ /* 0x000fea0003800000 */
[----:B------:R-:W4:Y:S02]  /*1360*/  LDC R13, c[0x0][0x64c] ;  /* 0x00019300ff0d7b82 */ /* 0x000f240000000800 */
[----:B----4-:R-:W-:-:S05]  /*1370*/  IADD3 R13, P0, R36, R13, RZ ;  /* 0x0000000d240d7210 */ /* 0x010fca0007f1e0ff */
        /* <DEDUP_REMOVED lines=8> */
.L_x_15:
[----:B--2---:R-:W-:Y:S01]  /*1400*/  SHF.R.U64 R7, R8, R22, R9 ;  /* 0x0000001608077219 */ /* 0x004fe20000001209 */
[----:B-1----:R-:W-:Y:S01]  /*1410*/  VIADD R8, R29, 0xffffffff ;  /* 0xffffffff1d087836 */ /* 0x002fe20000000000 */
[----:B------:R-:W-:Y:S01]  /*1420*/  SHF.L.U32 R2, R26, R31, RZ ;  /* 0x0000001f1a027219 */ /* 0x000fe200000006ff */
[----:B------:R-:W-:Y:S01]  /*1430*/  @P1 IMAD R21, R25, R20, R6 ;  /* 0x0000001419151224 */ /* 0x000fe200078e0206 */
[----:B------:R-:W-:Y:S01]  /*1440*/  LOP3.LUT R15, R34, R15, RZ, 0xc0, !PT ;  /* 0x0000000f220f7212 */ /* 0x000fe200078ec0ff */
[----:B------:R-:W-:Y:S01]  /*1450*/  IMAD.MOV R9, RZ, RZ, -R7 ;  /* 0x000000ffff097224 */ /* 0x000fe200078e0a07 */
[----:B------:R-:W-:-:S03]  /*1460*/  LOP3.LUT R8, R27, R8, RZ, 0xc0, !PT ;  /* 0x000000081b087212 */ /* 0x000fc600078ec0ff */
[----:B------:R-:W-:Y:S02]  /*1470*/  IMAD R6, R2, R7, R15 ;  /* 0x0000000702067224 */ /* 0x000fe400078e020f */
[----:B0-----:R-:W-:Y:S02]  /*1480*/  IMAD R2, R9, R24, R36 ;  /* 0x0000001809027224 */ /* 0x001fe400078e0224 */
[----:B---3--:R-:W-:Y:S02]  /*1490*/  IMAD R19, R6, R28, R21 ;  /* 0x0000001c06137224 */ /* 0x008fe400078e0215 */
[----:B------:R-:W-:Y:S02]  /*14a0*/  IMAD R2, R2, R29, R8 ;  /* 0x0000001d02027224 */ /* 0x000fe400078e0208 */
[----:B------:R-:W-:-:S03]  /*14b0*/  IMAD.MOV.U32 R6, RZ, RZ, 0x1 ;  /* 0x00000001ff067424 */ /* 0x000fc600078e00ff */
[----:B------:R-:W-:Y:S02]  /*14c0*/  SEL R22, R2, R19, !P1 ;  /* 0x0000001302167207 */ /* 0x000fe40004800000 */
[----:B------:R-:W-:Y:S01]  /*14d0*/  SEL R19, R19, R2, !P1 ;  /* 0x0000000213137207 */ /* 0x000fe20004800000 */
[----:B------:R-:W-:Y:S01]  /*14e0*/  IMAD.MOV.U32 R2, RZ, RZ, R30 ;  /* 0x000000ffff027224 */ /* 0x000fe200078e001e */
[----:B------:R-:W-:-:S07]  /*14f0*/  PRMT R8, R6, 0x7610, R8 ;  /* 0x0000761006087816 */ /* 0x000fce0000000008 */
.L_x_13:
[----:B------:R-:W-:Y:S05]  /*1500*/  @!P2 BRA `(.L_x_16) ;  /* 0x00000000000ca947 */ /* 0x000fea0003800000 */
[----:B------:R-:W-:Y:S01]  /*1510*/  UCGABAR_WAIT ;  /* 0x0000000000007dc7 */ /* 0x000fe20008000000 */
[----:B------:R-:W-:Y:S01]  /*1520*/  CCTL.IVALL ;  /* 0x00000000ff00798f */ /* 0x000fe20002000000 */
[----:B------:R-:W-:Y:S05]  /*1530*/  BRA `(.L_x_17) ;  /* 0x0000000000047947 */ /* 0x000fea0003800000 */
.L_x_16:
[----:B------:R-:W-:Y:S06]  /*1540*/  BAR.SYNC.DEFER_BLOCKING 0x0 ;  /* 0x0000000000007b1d */ /* 0x000fec0000010000 */
.L_x_17:
[----:B------:R-:W-:Y:S05]  /*1550*/  @!P4 BRA `(.L_x_18) ;  /* 0x000000380024c947 */ /* 0x000fea0003800000 */
[----:B------:R-:W-:-:S13]  /*1560*/  ISETP.GT.U32.AND P0, PT, R35, 0x1, PT ;  /* 0x000000012300780c */ /* 0x000fda0003f04070 */
[----:B------:R-:W-:Y:S05]  /*1570*/  @P0 EXIT ;  /* 0x000000000000094d */ /* 0x000fea0003800000 */
.L_x_19:
[----:B------:R-:W-:-:S08]  /*1580*/  NOP ;  /* 0x0000000000007918 */ /* 0x000fd00000000000 */
[----:B------:R-:W1:Y:S02]  /*1590*/  USETMAXREG.TRY_ALLOC.CTAPOOL UP0, 0xe8 ;  /* 0x000000e8000079c8 */ /* 0x000e640008000600 */
[----:B-1----:R-:W-:-:S13]  /*15a0*/  PLOP3.LUT P0, PT, PT, PT, UP0, 0x80, 0x0 ;  /* 0x000000000000781c */ /* 0x002fda0003f0f008 */
[----:B------:R-:W-:Y:S05]  /*15b0*/  @!P0 BRA `(.L_x_19) ;  /* 0xfffffffc00f08947 */ /* 0x000fea000383ffff */
[----:B------:R-:W-:-:S13]  /*15c0*/  LOP3.LUT P0, RZ, R8, 0xff, RZ, 0xc0, !PT ;  /* 0x000000ff08ff7812 */ /* 0x000fda000780c0ff */
[----:B------:R-:W-:Y:S05]  /*15d0*/  @!P0 EXIT ;  /* 0x000000000000894d */ /* 0x000fea0003800000 */
[----:B------:R-:W1:Y:S01]  /*15e0*/  S2UR UR4, SR_CgaCtaId ;  /* 0x00000000000479c3 */ /* 0x000e620000008800 */
[----:B------:R-:W-:Y:S01]  /*15f0*/  VIADD R14, R14, 0xffffffff ;  /* 0xffffffff0e0e7836 */ /* 0x000fe20000000000 */
[CC--:B------:R-:W-:Y:S01]  /*1600*/  LEA.HI R4, R0.reuse, R3.reuse, RZ, 0x2 ;  /* 0x0000000300047211 */ /* 0x0c0fe200078f10ff */
[----:B------:R-:W-:Y:S01]  /*1610*/  UMOV UR41, 0x400 ;  /* 0x0000040000297882 */ /* 0x000fe20000000000 */
[----:B------:R-:W-:Y:S01]  /*1620*/  LEA.HI R0, R0, R3, RZ, 0x5 ;  /* 0x0000000300007211 */ /* 0x000fe200078f28ff */
[----:B------:R-:W-:Y:S01]  /*1630*/  UISETP.LT.AND UP0, UPT, UR40, 0x1, UPT ;  /* 0x000000012800788c */ /* 0x000fe2000bf01270 */
[----:B------:R-:W-:Y:S01]  /*1640*/  R2UR UR42, R14 ;  /* 0x000000000e2a72ca */ /* 0x000fe200000e0000 */
[----:B------:R-:W-:Y:S01]  /*1650*/  ULDC UR6, c[0x0][0x284] ;  /* 0x0000a10000067ab9 */ /* 0x000fe20000000800 */
[--C-:B------:R-:W-:Y:S01]  /*1660*/  SHF.R.S32.HI R60, RZ, 0x2, R4.reuse ;  /* 0x00000002ff3c7819 */ /* 0x100fe20000011404 */
[----:B------:R-:W-:Y:S01]  /*1670*/  USEL UR43, UR40, 0x1, UP0 ;  /* 0x00000001282b7887 */ /* 0x000fe20008000000 */
[----:B------:R-:W-:Y:S01]  /*1680*/  SHF.R.S32.HI R5, RZ, 0x1f, R4 ;  /* 0x0000001fff057819 */ /* 0x000fe20000011404 */
[----:B------:R-:W-:Y:S01]  /*1690*/  USHF.L.U32 UR46, UR40, 0x1, URZ ;  /* 0x00000001282e7899 */ /* 0x000fe2000800063f */
[----:B------:R-:W-:Y:S01]  /*16a0*/  LOP3.LUT R62, R4, 0xfffffffc, RZ, 0xc0, !PT ;  /* 0xfffffffc043e7812 */ /* 0x000fe200078ec0ff */
[----:B------:R-:W-:Y:S01]  /*16b0*/  UIADD3 UR43, -UR43, UR40, URZ ;  /* 0x000000282b2b7290 */ /* 0x000fe2000fffe13f */
[----:B------:R-:W-:-:S02]  /*16c0*/  LEA.HI R5, R5, R60, RZ, 0x3 ;  /* 0x0000003c05057211 */ /* 0x000fc400078f18ff */
[----:B------:R-:W-:Y:S01]  /*16d0*/  ISETP.NE.AND P0, PT, R14, RZ, PT ;  /* 0x000000ff0e00720c */ /* 0x000fe20003f05270 */
[----:B------:R-:W-:Y:S01]  /*16e0*/  IMAD.IADD R62, R3, 0x1, -R62 ;  /* 0x00000001033e7824 */ /* 0x000fe200078e0a3e */
[----:B------:R-:W-:Y:S01]  /*16f0*/  LOP3.LUT R5, R5, 0xfffffff8, RZ, 0xc0, !PT ;  /* 0xfffffff805057812 */ /* 0x000fe200078ec0ff */
[----:B------:R-:W-:Y:S01]  /*1700*/  USHF.L.U32 UR42, UR42, 0x3, URZ ;  /* 0x000000032a2a7899 */ /* 0x000fe2000800063f */
[----:B------:R-:W-:Y:S02]  /*1710*/  LOP3.LUT R72, R16, 0x1, RZ, 0xfc, !PT ;  /* 0x0000000110487812 */ /* 0x000fe400078efcff */
[----:B------:R-:W-:Y:S01]  /*1720*/  SEL R73, RZ, 0x1, P0 ;  /* 0x00000001ff497807 */ /* 0x000fe20000000000 */
[----:B------:R-:W-:Y:S01]  /*1730*/  IMAD.IADD R60, R60, 0x1, -R5 ;  /* 0x000000013c3c7824 */ /* 0x000fe200078e0a05 */
[----:B-1----:R-:W-:Y:S01]  /*1740*/  ULEA UR41, UR4, UR41, 0x18 ;  /* 0x0000002904297291 */ /* 0x002fe2000f8ec03f */
[----:B------:R-:W-:Y:S01]  /*1750*/  SHF.R.S32.HI R5, RZ, 0x5, R0 ;  /* 0x00000005ff057819 */ /* 0x000fe20000011400 */
[----:B------:R-:W-:-:S02]  /*1760*/  IMAD.U32 R64, RZ, RZ, UR42 ;  /* 0x0000002aff407e24 */ /* 0x000fc4000f8e00ff */
[----:B------:R-:W-:Y:S01]  /*1770*/  UIADD3 UR47, UR41, 0xf0, URZ ;  /* 0x000000f0292f7890 */ /* 0x000fe2000fffe03f */
[--C-:B------:R-:W-:Y:S01]  /*1780*/  SHF.R.S32.HI R61, RZ, 0x1f, R60.reuse ;  /* 0x0000001fff3d7819 */ /* 0x100fe2000001143c */
[----:B------:R-:W-:Y:S01]  /*1790*/  UIADD3 UR4, UR41, 0x200, URZ ;  /* 0x0000020029047890 */ /* 0x000fe2000fffe03f */
[C-C-:B------:R-:W-:Y:S01]  /*17a0*/  IMAD R67, R5.reuse, -0x10, -R60.reuse ;  /* 0xfffffff005437824 */ /* 0x140fe200078e0a3c */
[----:B------:R-:W-:Y:S01]  /*17b0*/  UIADD3 UR5, UR41, 0x1c200, URZ ;  /* 0x0001c20029057890 */ /* 0x000fe2000fffe03f */
[C---:B------:R-:W-:Y:S01]  /*17c0*/  LOP3.LUT R66, R64.reuse, 0x8, RZ, 0xc0, !PT ;  /* 0x0000000840427812 */ /* 0x040fe200078ec0ff */
[----:B------:R-:W-:Y:S01]  /*17d0*/  USHF.R.U32.HI UR4, URZ, 0x4, UR4 ;  /* 0x000000043f047899 */ /* 0x000fe20008011604 */
[----:B------:R-:W-:Y:S01]  /*17e0*/  IMAD.U32 R63, RZ, RZ, UR47 ;  /* 0x0000002fff3f7e24 */ /* 0x000fe2000f8e00ff */
[----:B------:R-:W-:Y:S01]  /*17f0*/  USHF.R.U32.HI UR5, URZ, 0x4, UR5 ;  /* 0x000000043f057899 */ /* 0x000fe20008011605 */
[----:B------:R-:W-:Y:S01]  /*1800*/  IMAD.WIDE R60, R5, 0x10, R60 ;  /* 0x00000010053c7825 */ /* 0x000fe200078e023c */
[----:B------:R-:W-:Y:S01]  /*1810*/  ULOP3.LUT UR4, UR4, 0x3fff, URZ, 0xc0, !UPT ;  /* 0x00003fff04047892 */ /* 0x000fe2000f8ec03f */
[----:B------:R-:W-:Y:S01]  /*1820*/  LOP3.LUT R64, R64, 0x8, RZ, 0xc, !PT ;  /* 0x0000000840407812 */ /* 0x000fe200078e0cff */
[----:B------:R-:W-:Y:S01]  /*1830*/  ULOP3.LUT UR5, UR5, 0x3fff, URZ, 0xc0, !UPT ;  /* 0x00003fff05057892 */ /* 0x000fe2000f8ec03f */
[----:B------:R-:W-:Y:S01]  /*1840*/  VIADD R65, R63, UR42 ;  /* 0x0000002a3f417c36 */ /* 0x000fe20008000000 */
[----:B------:R-:W-:Y:S01]  /*1850*/  LOP3.LUT R66, R66, 0x18, RZ, 0x3c, !PT ;  /* 0x0000001842427812 */ /* 0x000fe200078e3cff */
[----:B------:R-:W-:Y:S01]  /*1860*/  VIADD R67, R67, UR6 ;  /* 0x0000000643437c36 */ /* 0x000fe20008000000 */
[----:B------:R-:W-:-:S02]  /*1870*/  ULOP3.LUT UR44, UR4, 0x10000, URZ, 0xfc, !UPT ;  /* 0x00010000042c7892 */ /* 0x000fc4000f8efc3f */
[----:B------:R-:W-:-:S12]  /*1880*/  ULOP3.LUT UR45, UR5, 0x10000, URZ, 0xfc, !UPT ;  /* 0x00010000052d7892 */ /* 0x000fd8000f8efc3f */
.L_x_105:
[----:B------:R-:W-:Y:S01]  /*1890*/  SHF.L.U32 R0, R73, 0x1f, RZ ;  /* 0x0000001f49007819 */ /* 0x000fe200000006ff */
[----:B------:R-:W-:Y:S02]  /*18a0*/  ULDC UR4, c[0x0][0x28c] ;  /* 0x0000a30000047ab9 */ /* 0x000fe40000000800 */
[----:B------:R-:W-:Y:S01]  /*18b0*/  ISETP.LT.AND P1, PT, RZ, UR4, PT ;  /* 0x00000004ff007c0c */ /* 0x000fe2000bf21270 */
[----:B------:R-:W1:Y:S02]  /*18c0*/  SYNCS.PHASECHK.TRANS64.TRYWAIT P0, [R63+UR42], R0 ;  /* 0x000000003f0075a7 */ /* 0x000e64000800016a */
[----:B01-34-:R-:W-:Y:S10]  /*18d0*/  @!P0 BRA `(.L_x_20) ;  /* 0x0000004c00048947 */ /* 0x01bff40003800000 */
.L_x_137:
[----:B------:R-:W-:Y:S05]  /*18e0*/  @P1 BRA `(.L_x_21) ;  /* 0x0000000000401947 */ /* 0x000fea0003800000 */
[----:B-1----:R-:W-:Y:S01]  /*18f0*/  MOV R0, 0x0 ;  /* 0x0000000000007802 */ /* 0x002fe20000000f00 */
[----:B------:R-:W-:Y:S01]  /*1900*/  ULDC.64 UR4, c[0x4][0x68] ;  /* 0x01001a0000047ab9 */ /* 0x000fe20000000a00 */
[----:B------:R-:W-:Y:S01]  /*1910*/  ULDC.64 UR6, c[0x4][0x8] ;  /* 0x0100020000067ab9 */ /* 0x000fe20000000a00 */
[----:B------:R-:W-:Y:S01]  /*1920*/  IMAD.U32 R4, RZ, RZ, UR4 ;  /* 0x00000004ff047e24 */ /* 0x000fe2000f8e00ff */
[----:B------:R1:W2:Y:S01]  /*1930*/  LDC.64 R14, c[0x4][R0] ;  /* 0x01000000000e7b82 */ /* 0x0002a20000000a00 */
[----:B------:R-:W-:Y:S01]  /*1940*/  IMAD.U32 R5, RZ, RZ, UR5 ;  /* 0x00000005ff057e24 */ /* 0x000fe2000f8e00ff */
[----:B------:R-:W-:Y:S01]  /*1950*/  ULDC.64 UR4, c[0x4][0x70] ;  /* 0x01001c0000047ab9 */ /* 0x000fe20000000a00 */
[----:B------:R-:W-:Y:S02]  /*1960*/  IMAD.U32 R10, RZ, RZ, UR6 ;  /* 0x00000006ff0a7e24 */ /* 0x000fe4000f8e00ff */
[----:B------:R-:W-:Y:S02]  /*1970*/  IMAD.U32 R6, RZ, RZ, UR4 ;  /* 0x00000004ff067e24 */ /* 0x000fe4000f8e00ff */
[----:B------:R-:W-:-:S02]  /*1980*/  IMAD.U32 R7, RZ, RZ, UR5 ;  /* 0x00000005ff077e24 */ /* 0x000fc4000f8e00ff */
[----:B------:R-:W-:Y:S02]  /*1990*/  IMAD.U32 R11, RZ, RZ, UR7 ;  /* 0x00000007ff0b7e24 */ /* 0x000fe4000f8e00ff */
[----:B------:R-:W-:Y:S02]  /*19a0*/  IMAD.MOV.U32 R8, RZ, RZ, 0x1e1 ;  /* 0x000001e1ff087424 */ /* 0x000fe400078e00ff */
[----:B0-----:R-:W-:Y:S02]  /*19b0*/  IMAD.MOV.U32 R12, RZ, RZ, 0x1 ;  /* 0x00000001ff0c7424 */ /* 0x001fe400078e00ff */
[----:B-1----:R-:W-:-:S07]  /*19c0*/  IMAD.MOV.U32 R13, RZ, RZ, RZ ;  /* 0x000000ffff0d7224 */ /* 0x002fce00078e00ff */
[----:B------:R-:W-:-:S07]  /*19d0*/  LEPC R20, `(.L_x_21) ;  /* 0x000000001014794e */ /* 0x000fce0000000000 */
[----:B--2--5:R-:W-:Y:S05]  /*19e0*/  CALL.ABS.NOINC R14 ;  /* 0x000000000e007343 */ /* 0x024fea0003c00000 */
.L_x_21:
[----:B------:R-:W-:-:S13]  /*19f0*/  ISETP.NE.AND P0, PT, R72, 0x3, PT ;  /* 0x000000034800780c */ /* 0x000fda0003f05270 */
[----:B------:R-:W-:Y:S05]  /*1a00*/  @!P0 BRA `(.L_x_22) ;  /* 0x0000000000048947 */ /* 0x000fea0003800000 */
[----:B------:R-:W-:Y:S01]  /*1a10*/  BPT.TRAP 0x1 ;  /* 0x000000040000795c */ /* 0x000fe20000300000 */
.L_x_22:
[----:B------:R-:W-:Y:S02]  /*1a20*/  IMAD.U32 R3, RZ, RZ, UR38 ;  /* 0x00000026ff037e24 */ /* 0x000fe4000f8e00ff */
[----:B-1----:R-:W-:-:S03]  /*1a30*/  IMAD.U32 R0, RZ, RZ, UR39 ;  /* 0x00000027ff007e24 */ /* 0x002fc6000f8e00ff */
[----:B------:R-:W-:Y:S02]  /*1a40*/  LEA R3, R3, UR41, 0x3 ;  /* 0x0000002903037c11 */ /* 0x000fe4000f8e18ff */
[----:B------:R-:W-:-:S04]  /*1a50*/  SHF.L.U32 R0, R0, 0x1f, RZ ;  /* 0x0000001f00007819 */ /* 0x000fc800000006ff */
[----:B------:R1:W2:Y:S01]  /*1a60*/  SYNCS.PHASECHK.TRANS64.TRYWAIT P1, [R3+URZ], R0 ;  /* 0x00000000030075a7 */ /* 0x0002a2000802017f */
[----:B------:R-:W-:Y:S05]  /*1a70*/  @!P0 BRA `(.L_x_23) ;  /* 0x0000000000048947 */ /* 0x000fea0003800000 */
[----:B------:R-:W-:Y:S01]  /*1a80*/  BPT.TRAP 0x1 ;  /* 0x000000040000795c */ /* 0x000fe20000300000 */
.L_x_23:
[----:B--2---:R-:W-:Y:S05]  /*1a90*/  @P1 BRA `(.L_x_24) ;  /* 0x0000000000081947 */ /* 0x004fea0003800000 */
[----:B------:R-:W2:Y:S02]  /*1aa0*/  SYNCS.PHASECHK.TRANS64.TRYWAIT P1, [R3+URZ], R0 ;  /* 0x00000000030075a7 */ /* 0x000ea4000802017f */
[----:B--2---:R-:W-:Y:S05]  /*1ab0*/  @!P1 BRA `(.L_x_25) ;  /* 0x0000004800a09947 */ /* 0x004fea0003800000 */
.L_x_24:
[----:B------:R-:W-:Y:S05]  /*1ac0*/  WARPSYNC.ALL ;  /* 0x0000000000007948 */ /* 0x000fea0003800000 */
[----:B------:R-:W-:Y:S01]  /*1ad0*/  ULEA UR8, UR38, UR44, 0x9 ;  /* 0x0000002c26087291 */ /* 0x000fe2000f8e483f */
[----:B------:R-:W-:Y:S01]  /*1ae0*/  WARPGROUP.ARRIVE ;  /* 0x00000000000079c5 */ /* 0x000fe20000000000 */
[----:B------:R-:W-:Y:S01]  /*1af0*/  ULEA UR9, UR38, UR45, 0x9 ;  /* 0x0000002d26097291 */ /* 0x000fe2000f8e483f */
[----:B-12---:R-:W-:Y:S01]  /*1b00*/  IMAD.U32 R0, RZ, RZ, UR43 ;  /* 0x0000002bff007e24 */ /* 0x006fe2000f8e00ff */
[----:B------:R-:W-:Y:S01]  /*1b10*/  UMOV UR5, 0x40000040 ;  /* 0x4000004000057882 */ /* 0x000fe20000000000 */
[----:B------:R-:W-:-:S02]  /*1b20*/  UMOV UR7, 0x40000040 ;  /* 0x4000004000077882 */ /* 0x000fc40000000000 */
[----:B------:R-:W-:Y:S01]  /*1b30*/  UMOV UR4, UR8 ;  /* 0x0000000800047c82 */ /* 0x000fe20008000000 */
[----:B------:R-:W-:Y:S01]  /*1b40*/  ISETP.GE.AND P1, PT, R0, 0x1, PT ;  /* 0x000000010000780c */ /* 0x000fe20003f26270 */
[----:B------:R-:W-:Y:S02]  /*1b50*/  UMOV UR6, UR9 ;  /* 0x0000000900067c82 */ /* 0x000fe40008000000 */
[----:B------:R-:W-:Y:S01]  /*1b60*/  HGMMA.64x64x8.F32.TF32 R24, gdesc[UR4], RZ, !UPT, gsb0 ;  /* 0x04e00000041879f0 */ /* 0x000fe2000c0028ff */
[----:B------:R-:W-:Y:S02]  /*1b70*/  UIADD3 UR4, UR8, 0x2, URZ ;  /* 0x0000000208047890 */ /* 0x000fe4000fffe03f */
[----:B------:R-:W-:Y:S01]  /*1b80*/  UIADD3 UR6, UR9, 0x2, URZ ;  /* 0x0000000209067890 */ /* 0x000fe2000fffe03f */
[----:B------:R-:W-:Y:S01]  /*1b90*/  UMOV UR5, 0x40000040 ;  /* 0x4000004000057882 */ /* 0x000fe20000000000 */
[----:B------:R-:W-:Y:S01]  /*1ba0*/  UMOV UR7, 0x40000040 ;  /* 0x4000004000077882 */ /* 0x000fe20000000000 */
[----:B------:R-:W-:-:S02]  /*1bb0*/  WARPGROUP.DEPBAR.LE gsb0, 0x0 ;  /* 0x00008000000079c5 */ /* 0x000fc40000010000 */
[----:B------:R-:W-:-:S06]  /*1bc0*/  WARPGROUP.ARRIVE ;  /* 0x00000000000079c5 */ /* 0x000fcc0000000000 */
[----:B------:R-:W-:Y:S01]  /*1bd0*/  HGMMA.64x64x8.F32.TF32 R24, gdesc[UR4], R24, gsb0 ;  /* 0x04e00000041879f0 */ /* 0x000fe20008002818 */
[----:B------:R-:W-:Y:S02]  /*1be0*/  UIADD3 UR4, UR8, 0x4, URZ ;  /* 0x0000000408047890 */ /* 0x000fe4000fffe03f */
[----:B------:R-:W-:Y:S01]  /*1bf0*/  UIADD3 UR6, UR9, 0x4, URZ ;  /* 0x0000000409067890 */ /* 0x000fe2000fffe03f */
[----:B------:R-:W-:Y:S01]  /*1c00*/  UMOV UR5, 0x40000040 ;  /* 0x4000004000057882 */ /* 0x000fe20000000000 */
[----:B------:R-:W-:Y:S01]  /*1c10*/  UMOV UR7, 0x40000040 ;  /* 0x4000004000077882 */ /* 0x000fe20000000000 */
[----:B------:R-:W-:Y:S02]  /*1c20*/  WARPGROUP.DEPBAR.LE gsb0, 0x0 ;  /* 0x00008000000079c5 */ /* 0x000fe40000010000 */
        /* <DEDUP_REMOVED lines=8> */
[----:B------:R-:W-:Y:S03]  /*1cb0*/  HGMMA.64x64x8.F32.TF32 R24, gdesc[UR4], R24, gsb0 ;  /* 0x04e00000041879f0 */ /* 0x000fe60008002818 */
[----:B------:R-:W-:Y:S02]  /*1cc0*/  WARPGROUP.DEPBAR.LE gsb0, 0x0 ;  /* 0x00008000000079c5 */ /* 0x000fe40000010000 */
[----:B------:R-:W-:Y:S05]  /*1cd0*/  @!P1 BRA `(.L_x_26) ;  /* 0x0000000400149947 */ /* 0x000fea0003800000 */
[----:B------:R-:W-:Y:S01]  /*1ce0*/  UIADD3 UR4, UR38, 0x1, URZ ;  /* 0x0000000126047890 */ /* 0x000fe2000fffe03f */
[----:B------:R-:W-:Y:S02]  /*1cf0*/  IMAD.U32 R0, RZ, RZ, UR43 ;  /* 0x0000002bff007e24 */ /* 0x000fe4000f8e00ff */
[----:B------:R-:W-:Y:S01]  /*1d00*/  IMAD.U32 R3, RZ, RZ, UR38 ;  /* 0x00000026ff037e24 */ /* 0x000fe2000f8e00ff */
[----:B------:R-:W-:-:S04]  /*1d10*/  UISETP.NE.AND UP0, UPT, UR4, 0xe, UPT ;  /* 0x0000000e0400788c */ /* 0x000fc8000bf05270 */
[----:B------:R-:W-:Y:S02]  /*1d20*/  USEL UR5, URZ, 0x1, UP0 ;  /* 0x000000013f057887 */ /* 0x000fe40008000000 */
[----:B------:R-:W-:Y:S02]  /*1d30*/  USEL UR8, UR4, URZ, UP0 ;  /* 0x0000003f04087287 */ /* 0x000fe40008000000 */
[----:B------:R-:W-:-:S06]  /*1d40*/  ULOP3.LUT UR5, UR39, UR5, URZ, 0x3c, !UPT ;  /* 0x0000000527057292 */ /* 0x000fcc000f8e3c3f */
[----:B------:R-:W-:-:S07]  /*1d50*/  IMAD.U32 R6, RZ, RZ, UR5 ;  /* 0x00000005ff067e24 */ /* 0x000fce000f8e00ff */
.L_x_33:
[----:B------:R-:W-:Y:S05]  /*1d60*/  @!P0 BRA `(.L_x_27) ;  /* 0x0000000000048947 */ /* 0x000fea0003800000 */
[----:B------:R-:W-:Y:S01]  /*1d70*/  BPT.TRAP 0x1 ;  /* 0x000000040000795c */ /* 0x000fe20000300000 */
.L_x_27:
[----:B------:R-:W-:Y:S01]  /*1d80*/  ULEA UR4, UR8, UR41, 0x3 ;  /* 0x0000002908047291 */ /* 0x000fe2000f8e183f */
[----:B------:R-:W-:-:S08]  /*1d90*/  SHF.L.U32 R4, R6, 0x1f, RZ ;  /* 0x0000001f06047819 */ /* 0x000fd000000006ff */
[----:B------:R1:W2:Y:S01]  /*1da0*/  SYNCS.PHASECHK.TRANS64.TRYWAIT P1, [UR4], R4 ;  /* 0x00000004ff0075a7 */ /* 0x0002a20008020144 */
[----:B------:R-:W-:Y:S05]  /*1db0*/  @!P0 BRA `(.L_x_28) ;  /* 0x0000000000048947 */ /* 0x000fea0003800000 */
[----:B------:R-:W-:Y:S01]  /*1dc0*/  BPT.TRAP 0x1 ;  /* 0x000000040000795c */ /* 0x000fe20000300000 */
.L_x_28:
[----:B--2---:R-:W-:Y:S05]  /*1dd0*/  @P1 BRA `(.L_x_29) ;  /* 0x0000000000081947 */ /* 0x004fea0003800000 */
[----:B------:R-:W2:Y:S02]  /*1de0*/  SYNCS.PHASECHK.TRANS64.TRYWAIT P1, [UR4], R4 ;  /* 0x00000004ff0075a7 */ /* 0x000ea40008020144 */
[----:B--2---:R-:W-:Y:S05]  /*1df0*/  @!P1 BRA `(.L_x_30) ;  /* 0x0000004400e49947 */ /* 0x004fea0003800000 */
.L_x_29:
[----:B------:R-:W-:Y:S01]  /*1e00*/  ULEA UR9, UR8, UR44, 0x9 ;  /* 0x0000002c08097291 */ /* 0x000fe2000f8e483f */
[----:B------:R-:W-:Y:S01]  /*1e10*/  WARPGROUP.ARRIVE ;  /* 0x00000000000079c5 */ /* 0x000fe20000000000 */
[----:B------:R-:W-:Y:S01]  /*1e20*/  ULEA UR10, UR8, UR45, 0x9 ;  /* 0x0000002d080a7291 */ /* 0x000fe2000f8e483f */
[----:B------:R-:W-:Y:S01]  /*1e30*/  UMOV UR5, 0x40000040 ;  /* 0x4000004000057882 */ /* 0x000fe20000000000 */
[----:B------:R-:W-:-:S03]  /*1e40*/  UMOV UR7, 0x40000040 ;  /* 0x4000004000077882 */ /* 0x000fc60000000000 */
[----:B------:R-:W-:Y:S02]  /*1e50*/  UMOV UR4, UR9 ;  /* 0x0000000900047c82 */ /* 0x000fe40008000000 */
[----:B------:R-:W-:Y:S02]  /*1e60*/  UMOV UR6, UR10 ;  /* 0x0000000a00067c82 */ /* 0x000fe40008000000 */
[----:B------:R-:W-:Y:S01]  /*1e70*/  HGMMA.64x64x8.F32.TF32 R24, gdesc[UR4], R24, gsb0 ;  /* 0x04e00000041879f0 */ /* 0x000fe20008002818 */
        /* <DEDUP_REMOVED lines=23> */
[----:B------:R-:W-:Y:S01]  /*1ff0*/  BPT.TRAP 0x1 ;  /* 0x000000040000795c */ /* 0x000fe20000300000 */
.L_x_31:
[----:B------:R-:W-:-:S13]  /*2000*/  ISETP.NE.AND P1, PT, R57, RZ, PT ;  /* 0x000000ff3900720c */ /* 0x000fda0003f25270 */
[----:B-12---:R-:W-:-:S05]  /*2010*/  @P1 LEA R4, R3, UR41, 0x3 ;  /* 0x0000002903041c11 */ /* 0x006fca000f8e18ff */
[----:B------:R-:W-:-:S05]  /*2020*/  @P1 VIADD R5, R4, 0x70 ;  /* 0x0000007004051836 */ /* 0x000fca0000000000 */
[----:B------:R-:W-:-:S04]  /*2030*/  @P1 PRMT R5, R56, 0x654, R5 ;  /* 0x0000065438051816 */ /* 0x000fc80000000005 */
[----:B------:R1:W-:Y:S01]  /*2040*/  @P1 SYNCS.ARRIVE.TRANS64.RED.A1T0 RZ, [R5+URZ], RZ ;  /* 0x000000ff05ff19a7 */ /* 0x0003e2000810043f */
[----:B------:R-:W-:-:S13]  /*2050*/  ISETP.GT.U32.AND P1, PT, R16, 0x1, PT ;  /* 0x000000011000780c */ /* 0x000fda0003f24070 */
[----:B-1----:R-:W-:Y:S05]  /*2060*/  @P1 BRA `(.L_x_32) ;  /* 0x0000000000041947 */ /* 0x002fea0003800000 */
[----:B------:R-:W-:Y:S01]  /*2070*/  BPT.TRAP 0x1 ;  /* 0x000000040000795c */ /* 0x000fe20000300000 */
.L_x_32:
[----:B------:R-:W-:Y:S01]  /*2080*/  UIADD3 UR8, UR8, 0x1, URZ ;  /* 0x0000000108087890 */ /* 0x000fe2000fffe03f */
[C---:B------:R-:W-:Y:S01]  /*2090*/  ISETP.GT.AND P2, PT, R0.reuse, 0x1, PT ;  /* 0x000000010000780c */ /* 0x040fe20003f44270 */
[----:B------:R-:W-:Y:S02]  /*20a0*/  VIADD R3, R3, 0x1 ;  /* 0x0000000103037836 */ /* 0x000fe40000000000 */
[----:B------:R-:W-:Y:S01]  /*20b0*/  UISETP.NE.AND UP0, UPT, UR8, 0xe, UPT ;  /* 0x0000000e0800788c */ /* 0x000fe2000bf05270 */
[----:B------:R-:W-:Y:S02]  /*20c0*/  VIADD R0, R0, 0xffffffff ;  /* 0xffffffff00007836 */ /* 0x000fe40000000000 */
[C---:B------:R-:W-:Y:S01]  /*20d0*/  ISETP.NE.AND P1, PT, R3.reuse, 0xe, PT ;  /* 0x0000000e0300780c */ /* 0x040fe20003f25270 */
[----:B------:R-:W-:Y:S02]  /*20e0*/  USEL UR4, URZ, 0x1, UP0 ;  /* 0x000000013f047887 */ /* 0x000fe40008000000 */
[----:B------:R-:W-:Y:S01]  /*20f0*/  USEL UR8, UR8, URZ, UP0 ;  /* 0x0000003f08087287 */ /* 0x000fe20008000000 */
[----:B------:R-:W-:-:S03]  /*2100*/  SEL R3, R3, RZ, P1 ;  /* 0x000000ff03037207 */ /* 0x000fc60000800000 */
[----:B------:R-:W-:Y:S01]  /*2110*/  LOP3.LUT R6, R6, UR4, RZ, 0x3c, !PT ;  /* 0x0000000406067c12 */ /* 0x000fe2000f8e3cff */
[----:B------:R-:W-:Y:S07]  /*2120*/  @P2 BRA `(.L_x_33) ;  /* 0xfffffffc000c2947 */ /* 0x000fee000383ffff */
.L_x_26:
[----:B------:R-:W1:Y:S01]  /*2130*/  LDC R0, c[0x0][0x28c] ;  /* 0x0000a300ff007b82 */ /* 0x000e620000000800 */
[----:B------:R2:W-:Y:S01]  /*2140*/  SYNCS.ARRIVE.TRANS64.A1T0 RZ, [R64+UR47], RZ ;  /* 0x000000ff40ff79a7 */ /* 0x0005e2000810002f */
[----:B-1----:R-:W-:-:S13]  /*2150*/  ISETP.GE.AND P1, PT, R0, 0x1, PT ;  /* 0x000000010000780c */ /* 0x002fda0003f26270 */
[----:B--2---:R-:W-:Y:S05]  /*2160*/  @!P1 BRA `(.L_x_34) ;  /* 0x00000000004c9947 */ /* 0x004fea0003800000 */
[----:B------:R-:W-:Y:S05]  /*2170*/  @!P0 BRA `(.L_x_35) ;  /* 0x0000000000048947 */ /* 0x000fea0003800000 */
[----:B------:R-:W-:Y:S01]  /*2180*/  BPT.TRAP 0x1 ;  /* 0x000000040000795c */ /* 0x000fe20000300000 */
.L_x_35:
[----:B------:R-:W-:Y:S01]  /*2190*/  ISETP.NE.AND P0, PT, R57, RZ, PT ;  /* 0x000000ff3900720c */ /* 0x000fe20003f05270 */
[----:B------:R-:W-:Y:S01]  /*21a0*/  BSSY B0, `(.L_x_36) ;  /* 0x000000d000007945 */ /* 0x000fe20003800000 */
[----:B------:R-:W-:-:S11]  /*21b0*/  ISETP.GT.U32.AND P1, PT, R16, 0x1, PT ;  /* 0x000000011000780c */ /* 0x000fd60003f24070 */
[----:B------:R-:W-:Y:S05]  /*21c0*/  @!P0 BRA `(.L_x_37) ;  /* 0x0000000000288947 */ /* 0x000fea0003800000 */
[----:B------:R-:W-:-:S04]  /*21d0*/  UIADD3 UR6, UR43, UR38, URZ ;  /* 0x000000262b067290 */ /* 0x000fc8000fffe03f */
[----:B------:R-:W-:-:S04]  /*21e0*/  USHF.R.U32.HI UR4, URZ, 0x1, UR6 ;  /* 0x000000013f047899 */ /* 0x000fc80008011606 */
[----:B------:R-:W-:-:S04]  /*21f0*/  UIMAD.WIDE.U32 UR4, UR4, -0x6db6db6d, URZ ;  /* 0x92492493040478a5 */ /* 0x000fc8000f8e003f */
[----:B------:R-:W-:-:S04]  /*2200*/  USHF.R.U32.HI UR4, URZ, 0x2, UR5 ;  /* 0x000000023f047899 */ /* 0x000fc80008011605 */
[----:B------:R-:W-:-:S04]  /*2210*/  UIMAD UR6, UR4, -0xe, UR6 ;  /* 0xfffffff2040678a4 */ /* 0x000fc8000f8e0206 */
[----:B------:R-:W-:-:S04]  /*2220*/  ULEA UR6, UR6, UR41, 0x3 ;  /* 0x0000002906067291 */ /* 0x000fc8000f8e183f */
[----:B------:R-:W-:-:S06]  /*2230*/  UIADD3 UR6, UR6, 0x70, URZ ;  /* 0x0000007006067890 */ /* 0x000fcc000fffe03f */
[----:B------:R-:W-:-:S05]  /*2240*/  IMAD.U32 R3, RZ, RZ, UR6 ;  /* 0x00000006ff037e24 */ /* 0x000fca000f8e00ff */
[----:B------:R-:W-:-:S04]  /*2250*/  PRMT R0, R56, 0x654, R3 ;  /* 0x0000065438007816 */ /* 0x000fc80000000003 */
[----:B------:R1:W-:Y:S03]  /*2260*/  SYNCS.ARRIVE.TRANS64.RED.A1T0 RZ, [R0+URZ], RZ ;  /* 0x000000ff00ff79a7 */ /* 0x0003e6000810043f */
.L_x_37:
[----:B------:R-:W-:Y:S05]  /*2270*/  BSYNC B0 ;  /* 0x0000000000007941 */ /* 0x000fea0003800000 */
.L_x_36:
[----:B------:R-:W-:Y:S05]  /*2280*/  @P1 BRA `(.L_x_34) ;  /* 0x0000000000041947 */ /* 0x000fea0003800000 */
[----:B------:R-:W-:Y:S01]  /*2290*/  BPT.TRAP 0x1 ;  /* 0x000000040000795c */ /* 0x000fe20000300000 */
.L_x_34:
[----:B-1----:R-:W-:Y:S01]  /*22a0*/  SHF.L.U32 R0, R73, 0x1f, RZ ;  /* 0x0000001f49007819 */ /* 0x002fe200000006ff */
[----:B------:R-:W-:Y:S01]  /*22b0*/  UIADD3 UR38, UR46, UR38, URZ ;  /* 0x000000262e267290 */ /* 0x000fe2000fffe03f */
[----:B------:R-:W1:Y:S01]  /*22c0*/  LDC R7, c[0x0][0x288] ;  /* 0x0000a200ff077b82 */ /* 0x000e620000000800 */
[----:B------:R-:W-:Y:S01]  /*22d0*/  UISETP.GE.U32.AND UP1, UPT, UR46, 0xe, UPT ;  /* 0x0000000e2e00788c */ /* 0x000fe2000bf26070 */
[----:B------:R-:W-:Y:S01]  /*22e0*/  IMAD.SHL.U32 R8, R62, 0x2, RZ ;  /* 0x000000023e087824 */ /* 0x000fe200078e00ff */
[----:B------:R-:W-:Y:S02]  /*22f0*/  UISETP.GT.U32.AND UP0, UPT, UR38, 0xd, UPT ;  /* 0x0000000d2600788c */ /* 0x000fe4000bf04070 */
[----:B------:R-:W-:Y:S02]  /*2300*/  USHF.R.U32.HI UR4, URZ, 0x1, UR38 ;  /* 0x000000013f047899 */ /* 0x000fe40008011626 */
[----:B------:R-:W-:Y:S01]  /*2310*/  UISETP.LT.U32.AND UP0, UPT, UR46, 0xe, UP0 ;  /* 0x0000000e2e00788c */ /* 0x000fe20008701070 */
[----:B------:R-:W2:Y:S01]  /*2320*/  SYNCS.PHASECHK.TRANS64.TRYWAIT P0, [R63+UR42+0x10], R0 ;  /* 0x000010003f0075a7 */ /* 0x000ea2000800016a */
[----:B------:R-:W-:Y:S01]  /*2330*/  UIMAD.WIDE.U32 UR4, UR4, -0x6db6db6d, URZ ;  /* 0x92492493040478a5 */ /* 0x000fe2000f8e003f */
[----:B------:R-:W-:Y:S01]  /*2340*/  SHF.R.S32.HI R9, RZ, 0x1f, R8 ;  /* 0x0000001fff097819 */ /* 0x000fe20000011408 */
[----:B------:R-:W-:-:S02]  /*2350*/  USEL UR6, URZ, 0x1, !UP0 ;  /* 0x000000013f067887 */ /* 0x000fc4000c000000 */
[----:B------:R-:W-:Y:S02]  /*2360*/  USHF.R.U32.HI UR4, URZ, 0x2, UR5 ;  /* 0x000000023f047899 */ /* 0x000fe40008011605 */
[----:B------:R-:W-:Y:S02]  /*2370*/  ULOP3.LUT UR39, UR39, UR6, URZ, 0x3c, !UPT ;  /* 0x0000000627277292 */ /* 0x000fe4000f8e3c3f */
[----:B------:R-:W-:Y:S02]  /*2380*/  UIMAD UR38, UR4, -0xe, UR38 ;  /* 0xfffffff2042678a4 */ /* 0x000fe4000f8e0226 */
[----:B------:R-:W-:Y:S01]  /*2390*/  @UP1 ULOP3.LUT UR39, UR39, 0x1, UR4, 0x78, !UPT ;  /* 0x0000000127271892 */ /* 0x000fe2000f8e7804 */
[----:B-12---:R-:W-:Y:S11]  /*23a0*/  @!P0 BRA `(.L_x_38) ;  /* 0x0000004000908947 */ /* 0x006ff60003800000 */
.L_x_138:
[----:B-1----:R-:W-:Y:S01]  /*23b0*/  IMAD.SHL.U32 R0, R19, 0x40, RZ ;  /* 0x0000004013007824 */ /* 0x002fe200078e00ff */
[----:B------:R-:W-:Y:S01]  /*23c0*/  ULDC UR6, c[0x0][0x284] ;  /* 0x0000a10000067ab9 */ /* 0x000fe20000000800 */
[----:B------:R-:W-:Y:S01]  /*23d0*/  IMAD.SHL.U32 R14, R22, 0x40, RZ ;  /* 0x00000040160e7824 */ /* 0x000fe200078e00ff */
[----:B------:R-:W-:Y:S01]  /*23e0*/  SHF.R.S32.HI R11, RZ, 0x1f, R2 ;  /* 0x0000001fff0b7819 */ /* 0x000fe20000011402 */
[----:B------:R-:W-:Y:S01]  /*23f0*/  ULDC.64 UR4, c[0x0][0x5d0] ;  /* 0x0001740000047ab9 */ /* 0x000fe20000000a00 */
[----:B------:R-:W-:Y:S01]  /*2400*/  ISETP.GE.AND P0, PT, R0, UR6, PT ;  /* 0x0000000600007c0c */ /* 0x000fe2000bf06270 */
[----:B------:R-:W-:Y:S01]  /*2410*/  IMAD.WIDE.U32 R4, R2, UR4, R8 ;  /* 0x0000000402047c25 */ /* 0x000fe2000f8e0008 */
[----:B------:R-:W-:Y:S02]  /*2420*/  SHF.R.S32.HI R15, RZ, 0x1f, R14 ;  /* 0x0000001fff0f7819 */ /* 0x000fe4000001140e */
[C---:B------:R-:W-:Y:S01]  /*2430*/  ISETP.GE.OR P0, PT, R14.reuse, R7, P0 ;  /* 0x000000070e00720c */ /* 0x040fe20000706670 */
[----:B------:R-:W-:Y:S01]  /*2440*/  IMAD R3, R11, UR4, RZ ;  /* 0x000000040b037c24 */ /* 0x000fe2000f8e02ff */
[----:B------:R-:W-:-:S03]  /*2450*/  IADD3 R4, P1, R14, R4, RZ ;  /* 0x000000040e047210 */ /* 0x000fc60007f3e0ff */
[----:B------:R-:W-:-:S05]  /*2460*/  IMAD R3, R2, UR5, R3 ;  /* 0x0000000502037c24 */ /* 0x000fca000f8e0203 */
[----:B------:R-:W-:-:S03]  /*2470*/  IADD3.X R5, R15, R5, R3, P1, !PT ;  /* 0x000000050f057210 */ /* 0x000fc60000ffe403 */
[----:B------:R-:W-:Y:S05]  /*2480*/  @P0 BRA `(.L_x_39) ;  /* 0x0000002000a80947 */ /* 0x000fea0003800000 */
[----:B------:R-:W1:Y:S01]  /*2490*/  LDC.64 R76, c[0x0][0x5c8] ;  /* 0x00017200ff4c7b82 */ /* 0x000e620000000a00 */
[----:B-----5:R-:W-:Y:S01]  /*24a0*/  FSETP.NEU.AND P0, PT, R59, RZ, PT ;  /* 0x000000ff3b00720b */ /* 0x020fe20003f0d000 */
[----:B------:R-:W-:Y:S01]  /*24b0*/  IMAD R3, R62, -0x2, R7 ;  /* 0xfffffffe3e037824 */ /* 0x000fe200078e0207 */
[----:B------:R-:W-:Y:S01]  /*24c0*/  BSSY B0, `(.L_x_39) ;  /* 0x0000226000007945 */ /* 0x000fe20003800000 */
[----:B------:R-:W-:-:S04]  /*24d0*/  IMAD.WIDE R68, R19, 0x40, R60 ;  /* 0x0000004013447825 */ /* 0x000fc800078e023c */
[----:B------:R-:W-:Y:S02]  /*24e0*/  IMAD.IADD R3, R3, 0x1, -R14 ;  /* 0x0000000103037824 */ /* 0x000fe400078e0a0e */
[----:B------:R-:W-:-:S03]  /*24f0*/  IMAD.IADD R0, R67, 0x1, -R0 ;  /* 0x0000000143007824 */ /* 0x000fc600078e0a00 */
[----:B------:R-:W-:-:S04]  /*2500*/  ISETP.GT.AND P1, PT, R3, RZ, PT ;  /* 0x000000ff0300720c */ /* 0x000fc80003f24270 */
[----:B------:R-:W-:Y:S01]  /*2510*/  ISETP.GT.AND P2, PT, R0, RZ, P1 ;  /* 0x000000ff0000720c */ /* 0x000fe20000f44270 */
[-C--:B-1----:R-:W-:Y:S02]  /*2520*/  IMAD R6, R69, R76.reuse, RZ ;  /* 0x0000004c45067224 */ /* 0x082fe400078e02ff */
[----:B------:R-:W-:-:S04]  /*2530*/  IMAD.WIDE.U32 R70, R68, R76, R4 ;  /* 0x0000004c44467225 */ /* 0x000fc800078e0004 */
[----:B------:R-:W-:-:S04]  /*2540*/  IMAD R5, R68, R77, R6 ;  /* 0x0000004d44057224 */ /* 0x000fc800078e0206 */
[----:B------:R-:W-:Y:S01]  /*2550*/  IMAD.IADD R7, R71, 0x1, R5 ;  /* 0x0000000147077824 */ /* 0x000fe200078e0205 */
[----:B------:R-:W-:Y:S06]  /*2560*/  @!P0 BRA `(.L_x_40) ;  /* 0x0000001400dc8947 */ /* 0x000fec0003800000 */
[----:B------:R-:W1:Y:S01]  /*2570*/  LDC.64 R74, c[0x0][0x5b8] ;  /* 0x00016e00ff4a7b82 */ /* 0x000e620000000a00 */
[----:B------:R-:W-:-:S07]  /*2580*/  ULDC.64 UR4, c[0x0][0x5c0] ;  /* 0x0001700000047ab9 */ /* 0x000fce0000000a00 */
[----:B------:R-:W2:Y:S08]  /*2590*/  LDC.64 R78, c[0x0][0x5b0] ;  /* 0x00016c00ff4e7b82 */ /* 0x000eb00000000a00 */
[----:B------:R-:W0:Y:S01]  /*25a0*/  LDC.64 R80, c[0x0][0x5a8] ;  /* 0x00016a00ff507b82 */ /* 0x000e220000000a00 */
[-C--:B-1----:R-:W-:Y:S02]  /*25b0*/  IMAD R6, R11, R74.reuse, RZ ;  /* 0x0000004a0b067224 */ /* 0x082fe400078e02ff */
[----:B------:R-:W-:-:S04]  /*25c0*/  IMAD.WIDE.U32 R4, R2, R74, R8 ;  /* 0x0000004a02047225 */ /* 0x000fc800078e0008 */
[----:B------:R-:W-:Y:S01]  /*25d0*/  IMAD R71, R2, R75, R6 ;  /* 0x0000004b02477224 */ /* 0x000fe200078e0206 */
[----:B------:R-:W-:Y:S01]  /*25e0*/  IADD3 R10, P0, R14, R4, RZ ;  /* 0x000000040e0a7210 */ /* 0x000fe20007f1e0ff */
[----:B--2---:R-:W-:-:S03]  /*25f0*/  IMAD R4, R69, R78, RZ ;  /* 0x0000004e45047224 */ /* 0x004fc600078e02ff */
[----:B------:R-:W-:Y:S01]  /*2600*/  IADD3.X R11, R15, R5, R71, P0, !PT ;  /* 0x000000050f0b7210 */ /* 0x000fe200007fe447 */
[C---:B------:R-:W-:Y:S02]  /*2610*/  IMAD R75, R68.reuse, R79, R4 ;  /* 0x0000004f444b7224 */ /* 0x040fe400078e0204 */
[----:B------:R-:W-:-:S04]  /*2620*/  IMAD.WIDE.U32 R4, R68, R78, R10 ;  /* 0x0000004e44047225 */ /* 0x000fc800078e000a */
[----:B------:R-:W-:Y:S01]  /*2630*/  IMAD.IADD R5, R5, 0x1, R75 ;  /* 0x0000000105057824 */ /* 0x000fe200078e024b */
[----:B0-----:R-:W-:-:S04]  /*2640*/  LEA R12, P0, R4, R80, 0x2 ;  /* 0x00000050040c7211 */ /* 0x001fc800078010ff */
[----:B------:R-:W-:-:S05]  /*2650*/  LEA.HI.X R13, R4, R81, R5, 0x2, P0 ;  /* 0x00000051040d7211 */ /* 0x000fca00000f1405 */
[----:B------:R0:W2:Y:S01]  /*2660*/  @P2 LDG.E.LTC128B R19, desc[UR36][R12.64] ;  /* 0x000000240c132981 */ /* 0x0000a2000c1e1920 */
[----:B------:R-:W-:Y:S01]  /*2670*/  IMAD.WIDE.U32 R4, R68, R78, R14 ;  /* 0x0000004e44047225 */ /* 0x000fe200078e000e */
[----:B------:R-:W-:Y:S01]  /*2680*/  LEA R6, P3, R70, UR4, 0x2 ;  /* 0x0000000446067c11 */ /* 0x000fe2000f8610ff */
[----:B------:R-:W-:Y:S01]  /*2690*/  BSSY B1, `(.L_x_41) ;  /* 0x0000014000017945 */ /* 0x000fe20003800000 */
[----:B------:R-:W-:Y:S02]  /*26a0*/  IADD3 R20, P0, R8, R4, RZ ;  /* 0x0000000408147210 */ /* 0x000fe40007f1e0ff */
[----:B------:R-:W-:Y:S02]  /*26b0*/  LEA.HI.X R7, R70, UR5, R7, 0x2, P3 ;  /* 0x0000000546077c11 */ /* 0x000fe400098f1407 */
[----:B------:R-:W-:Y:S01]  /*26c0*/  IADD3.X R21, R9, R75, R5, P0, !PT ;  /* 0x0000004b09157210 */ /* 0x000fe200007fe405 */
[----:B0-----:R-:W-:Y:S01]  /*26d0*/  IMAD.SHL.U32 R12, R78, 0x8, RZ ;  /* 0x000000084e0c7824 */ /* 0x001fe200078e00ff */
[----:B------:R-:W-:-:S02]  /*26e0*/  ISETP.GT.AND P0, PT, R3, 0x1, PT ;  /* 0x000000010300780c */ /* 0x000fc40003f04270 */
[----:B------:R-:W-:Y:S01]  /*26f0*/  SHF.L.U64.HI R13, R78, 0x3, R79 ;  /* 0x000000034e0d7819 */ /* 0x000fe2000001024f */
[----:B------:R-:W-:Y:S01]  /*2700*/  IMAD.WIDE.U32 R20, R2, R74, R20 ;  /* 0x0000004a02147225 */ /* 0x000fe200078e0014 */
[----:B------:R-:W-:-:S03]  /*2710*/  ISETP.GT.AND P3, PT, R0, RZ, P0 ;  /* 0x000000ff0000720c */ /* 0x000fc60000764270 */
[----:B------:R-:W-:Y:S01]  /*2720*/  IMAD.WIDE.U32 R68, R68, R78, R12 ;  /* 0x0000004e44447225 */ /* 0x000fe200078e000c */
[----:B--2---:R-:W-:-:S05]  /*2730*/  LOP3.LUT R4, R19, 0xffffe000, RZ, 0xc0, !PT ;  /* 0xffffe00013047812 */ /* 0x004fca00078ec0ff */
[----:B------:R-:W-:Y:S01]  /*2740*/  FMUL R5, R4, R59 ;  /* 0x0000003b04057220 */ /* 0x000fe20000400000 */
[----:B------:R-:W-:-:S03]  /*2750*/  LEA R4, P4, R20, R80, 0x2 ;  /* 0x0000005014047211 */ /* 0x000fc600078810ff */
[----:B------:R-:W-:Y:S01]  /*2760*/  FFMA R83, R24, R58, R5 ;  /* 0x0000003a18537223 */ /* 0x000fe20000000005 */
[----:B------:R-:W-:-:S04]  /*2770*/  IMAD.IADD R5, R71, 0x1, R21 ;  /* 0x0000000147057824 */ /* 0x000fc800078e0215 */
[----:B------:R-:W-:Y:S02]  /*2780*/  F2FP.TF32.F32.PACK_B R83, R83 ;  /* 0x00000053ff53723e */ /* 0x000fe400024050ff */
[----:B------:R-:W-:-:S03]  /*2790*/  LEA.HI.X R5, R20, R81, R5, 0x2, P4 ;  /* 0x0000005114057211 */ /* 0x000fc600020f1405 */
[----:B------:R0:W-:Y:S01]  /*27a0*/  @P2 STG.E desc[UR36][R6.64], R83 ;  /* 0x0000005306002986 */ /* 0x0001e2000c101924 */
[----:B------:R-:W-:Y:S05]  /*27b0*/  @!P3 BRA `(.L_x_42) ;  /* 0x000000000004b947 */ /* 0x000fea0003800000 */
[----:B------:R1:W5:Y:S02]  /*27c0*/  LDG.E.LTC128B R19, desc[UR36][R4.64+0x4] ;  /* 0x0000042404137981 */ /* 0x000364000c1e1920 */
.L_x_42:
[----:B------:R-:W-:Y:S05]  /*27d0*/  BSYNC B1 ;  /* 0x0000000000017941 */ /* 0x000fea0003800000 */
.L_x_41:
[----:B-----5:R-:W-:Y:S01]  /*27e0*/  LOP3.LUT R12, R19, 0xffffe000, RZ, 0xc0, !PT ;  /* 0xffffe000130c7812 */ /* 0x020fe200078ec0ff */
[----:B------:R-:W-:Y:S01]  /*27f0*/  IMAD.IADD R75, R75, 0x1, R69 ;  /* 0x000000014b4b7824 */ /* 0x000fe200078e0245 */
[----:B------:R-:W-:Y:S02]  /*2800*/  IADD3 R10, P2, R10, R68, RZ ;  /* 0x000000440a0a7210 */ /* 0x000fe40007f5e0ff */
[----:B------:R-:W-:Y:S01]  /*2810*/  ISETP.GT.AND P1, PT, R0, 0x8, P1 ;  /* 0x000000080000780c */ /* 0x000fe20000f24270 */
[----:B------:R-:W-:Y:S02]  /*2820*/  FMUL R12, R12, R59 ;  /* 0x0000003b0c0c7220 */ /* 0x000fe40000400000 */
[----:B------:R-:W-:Y:S02]  /*2830*/  IMAD.X R11, R75, 0x1, R11, P2 ;  /* 0x000000014b0b7824 */ /* 0x000fe400010e060b */
[----:B------:R-:W-:Y:S01]  /*2840*/  FFMA R25, R25, R58, R12 ;  /* 0x0000003a19197223 */ /* 0x000fe2000000000c */
[----:B------:R-:W-:-:S04]  /*2850*/  LEA R12, P2, R10, R80, 0x2 ;  /* 0x000000500a0c7211 */ /* 0x000fc800078410ff */
[----:B------:R-:W-:Y:S02]  /*2860*/  F2FP.TF32.F32.PACK_B R25, R25 ;  /* 0x00000019ff19723e */ /* 0x000fe400024050ff */
[----:B------:R-:W-:-:S03]  /*2870*/  LEA.HI.X R13, R10, R81, R11, 0x2, P2 ;  /* 0x000000510a0d7211 */ /* 0x000fc600010f140b */
[----:B------:R2:W-:Y:S04]  /*2880*/  @P3 STG.E desc[UR36][R6.64+0x4], R25 ;  /* 0x0000041906003986 */ /* 0x0005e8000c101924 */
[----:B------:R-:W3:Y:S01]  /*2890*/  @P1 LDG.E.LTC128B R19, desc[UR36][R12.64] ;  /* 0x000000240c131981 */ /* 0x000ee2000c1e1920 */
[----:B------:R-:W-:Y:S01]  /*28a0*/  IADD3 R14, P2, P3, R8, R68, R14 ;  /* 0x00000044080e7210 */ /* 0x000fe20007b5e00e */
[----:B------:R-:W-:Y:S01]  /*28b0*/  BSSY B1, `(.L_x_43) ;  /* 0x0000011000017945 */ /* 0x000fe20003800000 */
[C---:B------:R-:W-:Y:S02]  /*28c0*/  SHF.L.U64.HI R11, R76.reuse, 0x5, R77 ;  /* 0x000000054c0b7819 */ /* 0x040fe4000001024d */
[----:B------:R-:W-:Y:S02]  /*28d0*/  IADD3.X R15, R9, R75, R15, P2, P3 ;  /* 0x0000004b090f7210 */ /* 0x000fe400017e640f */
[----:B------:R-:W-:-:S02]  /*28e0*/  LEA R10, P2, R76, R6, 0x5 ;  /* 0x000000064c0a7211 */ /* 0x000fc400078428ff */
[----:B------:R-:W-:Y:S01]  /*28f0*/  ISETP.GT.AND P0, PT, R0, 0x8, P0 ;  /* 0x000000080000780c */ /* 0x000fe20000704270 */
[----:B------:R-:W-:-:S04]  /*2900*/  IMAD.WIDE.U32 R14, R2, R74, R14 ;  /* 0x0000004a020e7225 */ /* 0x000fc800078e000e */
[----:B------:R-:W-:Y:S02]  /*2910*/  IMAD.X R11, R11, 0x1, R7, P2 ;  /* 0x000000010b0b7824 */ /* 0x000fe400010e0607 */
[----:B------:R-:W-:Y:S01]  /*2920*/  IMAD.IADD R2, R71, 0x1, R15 ;  /* 0x0000000147027824 */ /* 0x000fe200078e020f */
[----:B---3--:R-:W-:-:S05]  /*2930*/  LOP3.LUT R8, R19, 0xffffe000, RZ, 0xc0, !PT ;  /* 0xffffe00013087812 */ /* 0x008fca00078ec0ff */
[----:B------:R-:W-:Y:S01]  /*2940*/  FMUL R9, R8, R59 ;  /* 0x0000003b08097220 */ /* 0x000fe20000400000 */
[----:B------:R-:W-:-:S03]  /*2950*/  LEA R8, P3, R14, R80, 0x2 ;  /* 0x000000500e087211 */ /* 0x000fc600078610ff */
[----:B------:R-:W-:Y:S01]  /*2960*/  FFMA R21, R26, R58, R9 ;  /* 0x0000003a1a157223 */ /* 0x000fe20000000009 */
[----:B------:R-:W-:-:S04]  /*2970*/  LEA.HI.X R9, R14, R81, R2, 0x2, P3 ;  /* 0x000000510e097211 */ /* 0x000fc800018f1402 */
[----:B------:R-:W-:-:S05]  /*2980*/  F2FP.TF32.F32.PACK_B R21, R21 ;  /* 0x00000015ff15723e */ /* 0x000fca00024050ff */
[----:B------:R2:W-:Y:S01]  /*2990*/  @P1 STG.E desc[UR36][R10.64], R21 ;  /* 0x000000150a001986 */ /* 0x0005e2000c101924 */
[----:B------:R-:W-:Y:S05]  /*29a0*/  @!P0 BRA `(.L_x_44) ;  /* 0x0000000000048947 */ /* 0x000fea0003800000 */
[----:B------:R3:W5:Y:S02]  /*29b0*/  LDG.E.LTC128B R19, desc[UR36][R8.64+0x4] ;  /* 0x0000042408137981 */ /* 0x000764000c1e1920 */
.L_x_44:
[----:B------:R-:W-:Y:S05]  /*29c0*/  BSYNC B1 ;  /* 0x0000000000017941 */ /* 0x000fea0003800000 */
.L_x_43:
[----:B-----5:R-:W-:Y:S01]  /*29d0*/  LOP3.LUT R2, R19, 0xffffe000, RZ, 0xc0, !PT ;  /* 0xffffe00013027812 */ /* 0x020fe200078ec0ff */
[----:B------:R-:W-:Y:S01]  /*29e0*/  BSSY B1, `(.L_x_45) ;  /* 0x0000009000017945 */ /* 0x000fe20003800000 */
[----:B------:R-:W-:-:S03]  /*29f0*/  ISETP.GT.AND P1, PT, R3, 0x8, PT ;  /* 0x000000080300780c */ /* 0x000fc60003f24270 */
[----:B------:R-:W-:Y:S01]  /*2a00*/  FMUL R2, R2, R59 ;  /* 0x0000003b02027220 */ /* 0x000fe20000400000 */
[----:B------:R-:W-:-:S03]  /*2a10*/  ISETP.GT.AND P2, PT, R0, RZ, P1 ;  /* 0x000000ff0000720c */ /* 0x000fc60000f44270 */
[----:B------:R-:W-:-:S05]  /*2a20*/  FFMA R27, R27, R58, R2 ;  /* 0x0000003a1b1b7223 */ /* 0x000fca0000000002 */
[----:B------:R-:W-:-:S05]  /*2a30*/  F2FP.TF32.F32.PACK_B R27, R27 ;  /* 0x0000001bff1b723e */ /* 0x000fca00024050ff */
[----:B------:R4:W-:Y:S01]  /*2a40*/  @P0 STG.E desc[UR36][R10.64+0x4], R27 ;  /* 0x0000041b0a000986 */ /* 0x0009e2000c101924 */
[----:B------:R-:W-:Y:S05]  /*2a50*/  @!P2 BRA `(.L_x_46) ;  /* 0x000000000004a947 */ /* 0x000fea0003800000 */
[----:B------:R0:W5:Y:S02]  /*2a60*/  LDG.E.LTC128B R19, desc[UR36][R4.64+0x20] ;  /* 0x0000202404137981 */ /* 0x000164000c1e1920 */
.L_x_46:
[----:B------:R-:W-:Y:S05]  /*2a70*/  BSYNC B1 ;  /* 0x0000000000017941 */ /* 0x000fea0003800000 */
.L_x_45:
        /* <DEDUP_REMOVED lines=10> */
.L_x_48:
[----:B------:R-:W-:Y:S05]  /*2b20*/  BSYNC B1 ;  /* 0x0000000000017941 */ /* 0x000fea0003800000 */
.L_x_47:
[----:B-----5:R-:W-:Y:S01]  /*2b30*/  LOP3.LUT R2, R19, 0xffffe000, RZ, 0xc0, !PT ;  /* 0xffffe00013027812 */ /* 0x020fe200078ec0ff */
[----:B------:R-:W-:Y:S01]  /*2b40*/  BSSY B1, `(.L_x_49) ;  /* 0x0000008000017945 */ /* 0x000fe20003800000 */
[----:B------:R-:W-:-:S03]  /*2b50*/  ISETP.GT.AND P1, PT, R0, 0x8, P1 ;  /* 0x000000080000780c */ /* 0x000fc60000f24270 */
[----:B------:R-:W-:-:S04]  /*2b60*/  FMUL R2, R2, R59 ;  /* 0x0000003b02027220 */ /* 0x000fc80000400000 */
[----:B------:R-:W-:-:S05]  /*2b70*/  FFMA R29, R29, R58, R2 ;  /* 0x0000003a1d1d7223 */ /* 0x000fca0000000002 */
[----:B------:R-:W-:-:S05]  /*2b80*/  F2FP.TF32.F32.PACK_B R29, R29 ;  /* 0x0000001dff1d723e */ /* 0x000fca00024050ff */
[----:B------:R0:W-:Y:S01]  /*2b90*/  @P3 STG.E desc[UR36][R6.64+0x24], R29 ;  /* 0x0000241d06003986 */ /* 0x0001e2000c101924 */
[----:B------:R-:W-:Y:S05]  /*2ba0*/  @!P1 BRA `(.L_x_50) ;  /* 0x0000000000049947 */ /* 0x000fea0003800000 */
[----:B------:R0:W5:Y:S02]  /*2bb0*/  LDG.E.LTC128B R19, desc[UR36][R8.64+0x20] ;  /* 0x0000202408137981 */ /* 0x000164000c1e1920 */
.L_x_50:
[----:B------:R-:W-:Y:S05]  /*2bc0*/  BSYNC B1 ;  /* 0x0000000000017941 */ /* 0x000fea0003800000 */
.L_x_49:
[----:B-----5:R-:W-:Y:S01]  /*2bd0*/  LOP3.LUT R2, R19, 0xffffe000, RZ, 0xc0, !PT ;  /* 0xffffe00013027812 */ /* 0x020fe200078ec0ff */
[----:B------:R-:W-:Y:S01]  /*2be0*/  BSSY B1, `(.L_x_51) ;  /* 0x0000008000017945 */ /* 0x000fe20003800000 */
[----:B------:R-:W-:-:S03]  /*2bf0*/  ISETP.GT.AND P0, PT, R0, 0x8, P0 ;  /* 0x000000080000780c */ /* 0x000fc60000704270 */
[----:B0-----:R-:W-:-:S04]  /*2c00*/  FMUL R13, R2, R59 ;  /* 0x0000003b020d7220 */ /* 0x001fc80000400000 */
[----:B------:R-:W-:-:S05]  /*2c10*/  FFMA R13, R30, R58, R13 ;  /* 0x0000003a1e0d7223 */ /* 0x000fca000000000d */
[----:B------:R-:W-:-:S05]  /*2c20*/  F2FP.TF32.F32.PACK_B R13, R13 ;  /* 0x0000000dff0d723e */ /* 0x000fca00024050ff */
[----:B------:R0:W-:Y:S01]  /*2c30*/  @P1 STG.E desc[UR36][R10.64+0x20], R13 ;  /* 0x0000200d0a001986 */ /* 0x0001e2000c101924 */
[----:B------:R-:W-:Y:S05]  /*2c40*/  @!P0 BRA `(.L_x_52) ;  /* 0x0000000000048947 */ /* 0x000fea0003800000 */
[----:B------:R0:W5:Y:S02]  /*2c50*/  LDG.E.LTC128B R19, desc[UR36][R8.64+0x24] ;  /* 0x0000242408137981 */ /* 0x000164000c1e1920 */
.L_x_52:
[----:B------:R-:W-:Y:S05]  /*2c60*/  BSYNC B1 ;  /* 0x0000000000017941 */ /* 0x000fea0003800000 */
.L_x_51:
        /* <DEDUP_REMOVED lines=10> */
.L_x_54:
[----:B------:R-:W-:Y:S05]  /*2d10*/  BSYNC B1 ;  /* 0x0000000000017941 */ /* 0x000fea0003800000 */
.L_x_53:
[----:B-----5:R-:W-:Y:S01]  /*2d20*/  LOP3.LUT R2, R19, 0xffffe000, RZ, 0xc0, !PT ;  /* 0xffffe00013027812 */ /* 0x020fe200078ec0ff */
[----:B------:R-:W-:Y:S01]  /*2d30*/  BSSY B1, `(.L_x_55) ;  /* 0x0000009000017945 */ /* 0x000fe20003800000 */
[----:B------:R-:W-:-:S03]  /*2d40*/  ISETP.GT.AND P0, PT, R3, 0x11, PT ;  /* 0x000000110300780c */ /* 0x000fc60003f04270 */
[----:B0-----:R-:W-:Y:S01]  /*2d50*/  FMUL R13, R2, R59 ;  /* 0x0000003b020d7220 */ /* 0x001fe20000400000 */
[----:B------:R-:W-:-:S03]  /*2d60*/  ISETP.GT.AND P3, PT, R0, RZ, P0 ;  /* 0x000000ff0000720c */ /* 0x000fc60000764270 */
[----:B------:R-:W-:-:S05]  /*2d70*/  FFMA R13, R32, R58, R13 ;  /* 0x0000003a200d7223 */ /* 0x000fca000000000d */
[----:B------:R-:W-:-:S05]  /*2d80*/  F2FP.TF32.F32.PACK_B R13, R13 ;  /* 0x0000000dff0d723e */ /* 0x000fca00024050ff */
[----:B------:R0:W-:Y:S01]  /*2d90*/  @P2 STG.E desc[UR36][R6.64+0x40], R13 ;  /* 0x0000400d06002986 */ /* 0x0001e2000c101924 */
[----:B------:R-:W-:Y:S05]  /*2da0*/  @!P3 BRA `(.L_x_56) ;  /* 0x000000000004b947 */ /* 0x000fea0003800000 */
[----:B------:R0:W5:Y:S02]  /*2db0*/  LDG.E.LTC128B R19, desc[UR36][R4.64+0x44] ;  /* 0x0000442404137981 */ /* 0x000164000c1e1920 */
.L_x_56:
[----:B------:R-:W-:Y:S05]  /*2dc0*/  BSYNC B1 ;  /* 0x0000000000017941 */ /* 0x000fea0003800000 */
.L_x_55:
        /* <DEDUP_REMOVED lines=9> */
.L_x_58:
[----:B------:R-:W-:Y:S05]  /*2e60*/  BSYNC B1 ;  /* 0x0000000000017941 */ /* 0x000fea0003800000 */
.L_x_57:
        /* <DEDUP_REMOVED lines=9> */
.L_x_60:
[----:B------:R-:W-:Y:S05]  /*2f00*/  BSYNC B1 ;  /* 0x0000000000017941 */ /* 0x000fea0003800000 */
.L_x_59:
        /* <DEDUP_REMOVED lines=10> */
.L_x_62:
[----:B------:R-:W-:Y:S05]  /*2fb0*/  BSYNC B1 ;  /* 0x0000000000017941 */ /* 0x000fea0003800000 */
.L_x_61:
        /* <DEDUP_REMOVED lines=10> */
.L_x_64:
[----:B------:R-:W-:Y:S05]  /*3060*/  BSYNC B1 ;  /* 0x0000000000017941 */ /* 0x000fea0003800000 */
.L_x_63:
        /* <DEDUP_REMOVED lines=9> */
.L_x_66:
[----:B------:R-:W-:Y:S05]  /*3100*/  BSYNC B1 ;  /* 0x0000000000017941 */ /* 0x000fea0003800000 */
.L_x_65:
        /* <DEDUP_REMOVED lines=9> */
.L_x_68:
[----:B------:R-:W-:Y:S05]  /*31a0*/  BSYNC B1 ;  /* 0x0000000000017941 */ /* 0x000fea0003800000 */
.L_x_67:
        /* <DEDUP_REMOVED lines=10> */
.L_x_70:
[----:B------:R-:W-:Y:S05]  /*3250*/  BSYNC B1 ;  /* 0x0000000000017941 */ /* 0x000fea0003800000 */
.L_x_69:
        /* <DEDUP_REMOVED lines=10> */
.L_x_72:
[----:B------:R-:W-:Y:S05]  /*3300*/  BSYNC B1 ;  /* 0x0000000000017941 */ /* 0x000fea0003800000 */
.L_x_71:
        /* <DEDUP_REMOVED lines=9> */
.L_x_74:
[----:B------:R-:W-:Y:S05]  /*33a0*/  BSYNC B1 ;  /* 0x0000000000017941 */ /* 0x000fea0003800000 */
.L_x_73:
        /* <DEDUP_REMOVED lines=9> */
.L_x_76:
[----:B------:R-:W-:Y:S05]  /*3440*/  BSYNC B1 ;  /* 0x0000000000017941 */ /* 0x000fea0003800000 */
.L_x_75:
        /* <DEDUP_REMOVED lines=10> */
.L_x_78:
[----:B------:R-:W-:Y:S05]  /*34f0*/  BSYNC B1 ;  /* 0x0000000000017941 */ /* 0x000fea0003800000 */
.L_x_77:
        /* <DEDUP_REMOVED lines=10> */
.L_x_80:
[----:B------:R-:W-:Y:S05]  /*35a0*/  BSYNC B1 ;  /* 0x0000000000017941 */ /* 0x000fea0003800000 */
.L_x_79:
        /* <DEDUP_REMOVED lines=9> */
.L_x_82:
[----:B------:R-:W-:Y:S05]  /*3640*/  BSYNC B1 ;  /* 0x0000000000017941 */ /* 0x000fea0003800000 */
.L_x_81:
        /* <DEDUP_REMOVED lines=9> */
.L_x_84:
[----:B------:R-:W-:Y:S05]  /*36e0*/  BSYNC B1 ;  /* 0x0000000000017941 */ /* 0x000fea0003800000 */
.L_x_83:
        /* <DEDUP_REMOVED lines=10> */
.L_x_86:
[----:B------:R-:W-:Y:S05]  /*3790*/  BSYNC B1 ;  /* 0x0000000000017941 */ /* 0x000fea0003800000 */
.L_x_85:
        /* <DEDUP_REMOVED lines=10> */
.L_x_88:
[----:B------:R-:W-:Y:S05]  /*3840*/  BSYNC B1 ;  /* 0x0000000000017941 */ /* 0x000fea0003800000 */
.L_x_87:
        /* <DEDUP_REMOVED lines=9> */
.L_x_90:
[----:B------:R-:W-:Y:S05]  /*38e0*/  BSYNC B1 ;  /* 0x0000000000017941 */ /* 0x000fea0003800000 */
.L_x_89:
        /* <DEDUP_REMOVED lines=9> */
.L_x_92:
[----:B------:R-:W-:Y:S05]  /*3980*/  BSYNC B1 ;  /* 0x0000000000017941 */ /* 0x000fea0003800000 */
.L_x_91:
        /* <DEDUP_REMOVED lines=10> */
.L_x_94:
[----:B------:R-:W-:Y:S05]  /*3a30*/  BSYNC B1 ;  /* 0x0000000000017941 */ /* 0x000fea0003800000 */
.L_x_93:
[----:B-----5:R-:W-:Y:S01]  /*3a40*/  LOP3.LUT R2, R19, 0xffffe000, RZ, 0xc0, !PT ;  /* 0xffffe00013027812 */ /* 0x020fe200078ec0ff */
[----:B------:R-:W-:Y:S01]  /*3a50*/  BSSY B1, `(.L_x_95) ;  /* 0x000000b000017945 */ /* 0x000fe20003800000 */
[----:B------:R-:W-:Y:S01]  /*3a60*/  ISETP.GT.AND P0, PT, R3, 0x39, PT ;  /* 0x000000390300780c */ /* 0x000fe20003f04270 */
[----:B------:R-:W-:Y:S02]  /*3a70*/  @P2 IMAD.MOV.U32 R3, RZ, RZ, R7 ;  /* 0x000000ffff032224 */ /* 0x000fe400078e0007 */
[----:B0-----:R-:W-:Y:S01]  /*3a80*/  FMUL R13, R2, R59 ;  /* 0x0000003b020d7220 */ /* 0x001fe20000400000 */
[----:B------:R-:W-:Y:S01]  /*3a90*/  @P2 IMAD.MOV.U32 R2, RZ, RZ, R6 ;  /* 0x000000ffff022224 */ /* 0x000fe200078e0006 */
[----:B------:R-:W-:Y:S02]  /*3aa0*/  ISETP.GT.AND P3, PT, R0, RZ, P0 ;  /* 0x000000ff0000720c */ /* 0x000fe40000764270 */
[----:B------:R-:W-:-:S05]  /*3ab0*/  FFMA R13, R52, R58, R13 ;  /* 0x0000003a340d7223 */ /* 0x000fca000000000d */
[----:B------:R-:W-:-:S05]  /*3ac0*/  F2FP.TF32.F32.PACK_B R13, R13 ;  /* 0x0000000dff0d723e */ /* 0x000fca00024050ff */
[----:B------:R0:W-:Y:S01]  /*3ad0*/  @P2 STG.E desc[UR36][R2.64+0xe0], R13 ;  /* 0x0000e00d02002986 */ /* 0x0001e2000c101924 */
[----:B------:R-:W-:Y:S05]  /*3ae0*/  @!P3 BRA `(.L_x_96) ;  /* 0x000000000004b947 */ /* 0x000fea0003800000 */
[----:B------:R0:W5:Y:S02]  /*3af0*/  LDG.E.LTC128B R19, desc[UR36][R4.64+0xe4] ;  /* 0x0000e42404137981 */ /* 0x000164000c1e1920 */
.L_x_96:
[----:B------:R-:W-:Y:S05]  /*3b00*/  BSYNC B1 ;  /* 0x0000000000017941 */ /* 0x000fea0003800000 */
.L_x_95:
[----:B0----5:R-:W-:Y:S01]  /*3b10*/  LOP3.LUT R2, R19, 0xffffe000, RZ, 0xc0, !PT ;  /* 0xffffe00013027812 */ /* 0x021fe200078ec0ff */
        /* <DEDUP_REMOVED lines=8> */
.L_x_98:
[----:B------:R-:W-:Y:S05]  /*3ba0*/  BSYNC B1 ;  /* 0x0000000000017941 */ /* 0x000fea0003800000 */
.L_x_97:
[----:B-----5:R-:W-:Y:S01]  /*3bb0*/  LOP3.LUT R2, R19, 0xffffe000, RZ, 0xc0, !PT ;  /* 0xffffe00013027812 */ /* 0x020fe200078ec0ff */
[----:B------:R-:W-:Y:S01]  /*3bc0*/  BSSY B1, `(.L_x_99) ;  /* 0x000000a000017945 */ /* 0x000fe20003800000 */
[----:B------:R-:W-:-:S03]  /*3bd0*/  ISETP.GT.AND P0, PT, R0, 0x8, P0 ;  /* 0x000000080000780c */ /* 0x000fc60000704270 */
[----:B------:R-:W-:Y:S01]  /*3be0*/  FMUL R3, R2, R59 ;  /* 0x0000003b02037220 */ /* 0x000fe20000400000 */
[----:B------:R-:W-:-:S03]  /*3bf0*/  @P1 IMAD.MOV.U32 R2, RZ, RZ, R10 ;  /* 0x000000ffff021224 */ /* 0x000fc600078e000a */
[----:B-1----:R-:W-:Y:S01]  /*3c00*/  FFMA R5, R54, R58, R3 ;  /* 0x0000003a36057223 */ /* 0x002fe20000000003 */
[----:B------:R-:W-:-:S04]  /*3c10*/  @P1 IMAD.MOV.U32 R3, RZ, RZ, R11 ;  /* 0x000000ffff031224 */ /* 0x000fc800078e000b */
[----:B------:R-:W-:-:S05]  /*3c20*/  F2FP.TF32.F32.PACK_B R5, R5 ;  /* 0x00000005ff05723e */ /* 0x000fca00024050ff */
[----:B------:R1:W-:Y:S01]  /*3c30*/  @P1 STG.E desc[UR36][R2.64+0xe0], R5 ;  /* 0x0000e00502001986 */ /* 0x0003e2000c101924 */
[----:B------:R-:W-:Y:S05]  /*3c40*/  @!P0 BRA `(.L_x_100) ;  /* 0x0000000000048947 */ /* 0x000fea0003800000 */
[----:B------:R0:W5:Y:S02]  /*3c50*/  LDG.E.LTC128B R19, desc[UR36][R8.64+0xe4] ;  /* 0x0000e42408137981 */ /* 0x000164000c1e1920 */
.L_x_100:
[----:B------:R-:W-:Y:S05]  /*3c60*/  BSYNC B1 ;  /* 0x0000000000017941 */ /* 0x000fea0003800000 */
.L_x_99:
[----:B------:R-:W-:Y:S05]  /*3c70*/  @!P0 BRA `(.L_x_101) ;  /* 0x0000000800a88947 */ /* 0x000fea0003800000 */
[----:B-----5:R-:W-:-:S05]  /*3c80*/  LOP3.LUT R0, R19, 0xffffe000, RZ, 0xc0, !PT ;  /* 0xffffe00013007812 */ /* 0x020fca00078ec0ff */
[----:B------:R-:W-:-:S04]  /*3c90*/  FMUL R0, R0, R59 ;  /* 0x0000003b00007220 */ /* 0x000fc80000400000 */
[----:B------:R-:W-:-:S05]  /*3ca0*/  FFMA R55, R55, R58, R0 ;  /* 0x0000003a37377223 */ /* 0x000fca0000000000 */
[----:B------:R-:W-:-:S05]  /*3cb0*/  F2FP.TF32.F32.PACK_B R55, R55 ;  /* 0x00000037ff37723e */ /* 0x000fca00024050ff */
[----:B------:R0:W-:Y:S01]  /*3cc0*/  STG.E desc[UR36][R10.64+0xe4], R55 ;  /* 0x0000e4370a007986 */ /* 0x0001e2000c101924 */
[----:B------:R-:W-:Y:S05]  /*3cd0*/  BRA `(.L_x_101) ;  /* 0x0000000800907947 */ /* 0x000fea0003800000 */
.L_x_40:
[----:B------:R-:W-:Y:S01]  /*3ce0*/  ISETP.GT.AND P3, PT, R3, 0x1, PT ;  /* 0x000000010300780c */ /* 0x000fe20003f64270 */
[----:B------:R-:W-:Y:S01]  /*3cf0*/  ULDC.64 UR4, c[0x0][0x5c0] ;  /* 0x0001700000047ab9 */ /* 0x000fe20000000a00 */
[-C--:B------:R-:W-:Y:S01]  /*3d00*/  FMUL R9, R24, R58.reuse ;  /* 0x0000003a18097220 */ /* 0x080fe20000400000 */
[----:B------:R-:W-:Y:S01]  /*3d10*/  LEA R4, P4, R70, UR4, 0x2 ;  /* 0x0000000446047c11 */ /* 0x000fe2000f8810ff */
[-C--:B------:R-:W-:Y:S01]  /*3d20*/  FMUL R25, R25, R58.reuse ;  /* 0x0000003a19197220 */ /* 0x080fe20000400000 */
[----:B------:R-:W-:Y:S01]  /*3d30*/  ISETP.GT.AND P0, PT, R0, RZ, P3 ;  /* 0x000000ff0000720c */ /* 0x000fe20001f04270 */
[-C--:B------:R-:W-:Y:S01]  /*3d40*/  FMUL R11, R26, R58.reuse ;  /* 0x0000003a1a0b7220 */ /* 0x080fe20000400000 */
[----:B------:R-:W-:Y:S01]  /*3d50*/  LEA.HI.X R5, R70, UR5, R7, 0x2, P4 ;  /* 0x0000000546057c11 */ /* 0x000fe2000a0f1407 */
[-C--:B------:R-:W-:Y:S01]  /*3d60*/  FMUL R27, R27, R58.reuse ;  /* 0x0000003a1b1b7220 */ /* 0x080fe20000400000 */
[----:B------:R-:W-:Y:S01]  /*3d70*/  F2FP.TF32.F32.PACK_B R9, R9 ;  /* 0x00000009ff09723e */ /* 0x000fe200024050ff */
[-C--:B------:R-:W-:Y:S01]  /*3d80*/  FMUL R29, R29, R58.reuse ;  /* 0x0000003a1d1d7220 */ /* 0x080fe20000400000 */
[----:B------:R-:W-:Y:S01]  /*3d90*/  F2FP.TF32.F32.PACK_B R25, R25 ;  /* 0x00000019ff19723e */ /* 0x000fe200024050ff */
[----:B------:R-:W-:Y:S01]  /*3da0*/  FMUL R31, R31, R58 ;  /* 0x0000003a1f1f7220 */ /* 0x000fe20000400000 */
[C---:B------:R-:W-:Y:S01]  /*3db0*/  SHF.L.U64.HI R77, R76.reuse, 0x5, R77 ;  /* 0x000000054c4d7819 */ /* 0x040fe2000001024d */
[----:B------:R1:W-:Y:S01]  /*3dc0*/  @P2 STG.E desc[UR36][R4.64], R9 ;  /* 0x0000000904002986 */ /* 0x0003e2000c101924 */
[----:B------:R-:W-:Y:S01]  /*3dd0*/  LEA R6, P4, R76, R4, 0x5 ;  /* 0x000000044c067211 */ /* 0x000fe200078828ff */
[-C--:B0-----:R-:W-:Y:S01]  /*3de0*/  FMUL R13, R32, R58.reuse ;  /* 0x0000003a200d7220 */ /* 0x081fe20000400000 */
[C---:B------:R-:W-:Y:S01]  /*3df0*/  ISETP.GT.AND P1, PT, R0.reuse, 0x8, P1 ;  /* 0x000000080000780c */ /* 0x040fe20000f24270 */
[----:B------:R-:W-:Y:S01]  /*3e00*/  @P0 STG.E desc[UR36][R4.64+0x4], R25 ;  /* 0x0000041904000986 */ /* 0x000fe2000c101924 */
[----:B------:R-:W-:Y:S01]  /*3e10*/  ISETP.GT.AND P2, PT, R3, 0x8, PT ;  /* 0x000000080300780c */ /* 0x000fe20003f44270 */
[----:B------:R-:W-:Y:S01]  /*3e20*/  IMAD.X R7, R77, 0x1, R5, P4 ;  /* 0x000000014d077824 */ /* 0x000fe200020e0605 */
[C---:B------:R-:W-:Y:S01]  /*3e30*/  ISETP.GT.AND P3, PT, R0.reuse, 0x8, P3 ;  /* 0x000000080000780c */ /* 0x040fe20001f64270 */
[-C--:B------:R-:W-:Y:S01]  /*3e40*/  FMUL R33, R33, R58.reuse ;  /* 0x0000003a21217220 */ /* 0x080fe20000400000 */
[----:B------:R-:W-:Y:S01]  /*3e50*/  ISETP.GT.AND P0, PT, R3, 0x9, PT ;  /* 0x000000090300780c */ /* 0x000fe20003f04270 */
[-C--:B------:R-:W-:Y:S01]  /*3e60*/  FMUL R35, R35, R58.reuse ;  /* 0x0000003a23237220 */ /* 0x080fe20000400000 */
[----:B------:R-:W-:Y:S01]  /*3e70*/  ISETP.GT.AND P5, PT, R0, RZ, P2 ;  /* 0x000000ff0000720c */ /* 0x000fe200017a4270 */
[-C--:B-1----:R-:W-:Y:S01]  /*3e80*/  FMUL R9, R28, R58.reuse ;  /* 0x0000003a1c097220 */ /* 0x082fe20000400000 */
[C---:B------:R-:W-:Y:S01]  /*3e90*/  ISETP.GT.AND P4, PT, R0.reuse, RZ, P0 ;  /* 0x000000ff0000720c */ /* 0x040fe20000784270 */
[-C--:B------:R-:W-:Y:S01]  /*3ea0*/  FMUL R37, R37, R58.reuse ;  /* 0x0000003a25257220 */ /* 0x080fe20000400000 */
[----:B------:R-:W-:Y:S01]  /*3eb0*/  F2FP.TF32.F32.PACK_B R11, R11 ;  /* 0x0000000bff0b723e */ /* 0x000fe200024050ff */
[-C--:B------:R-:W-:Y:S01]  /*3ec0*/  FMUL R39, R39, R58.reuse ;  /* 0x0000003a27277220 */ /* 0x080fe20000400000 */
[----:B------:R-:W-:Y:S01]  /*3ed0*/  F2FP.TF32.F32.PACK_B R27, R27 ;  /* 0x0000001bff1b723e */ /* 0x000fe200024050ff */
[-C--:B------:R-:W-:Y:S01]  /*3ee0*/  FMUL R41, R41, R58.reuse ;  /* 0x0000003a29297220 */ /* 0x080fe20000400000 */
[----:B------:R-:W-:Y:S01]  /*3ef0*/  F2FP.TF32.F32.PACK_B R9, R9 ;  /* 0x00000009ff09723e */ /* 0x000fe200024050ff */
[----:B------:R0:W-:Y:S01]  /*3f00*/  @P1 STG.E desc[UR36][R6.64], R11 ;  /* 0x0000000b06001986 */ /* 0x0001e2000c101924 */
[----:B------:R-:W-:Y:S01]  /*3f10*/  F2FP.TF32.F32.PACK_B R29, R29 ;  /* 0x0000001dff1d723e */ /* 0x000fe200024050ff */
[-C--:B------:R-:W-:Y:S01]  /*3f20*/  FMUL R43, R43, R58.reuse ;  /* 0x0000003a2b2b7220 */ /* 0x080fe20000400000 */
[C---:B------:R-:W-:Y:S01]  /*3f30*/  ISETP.GT.AND P1, PT, R3.reuse, 0x10, PT ;  /* 0x000000100300780c */ /* 0x040fe20003f24270 */
[----:B------:R-:W-:Y:S01]  /*3f40*/  @P3 STG.E desc[UR36][R6.64+0x4], R27 ;  /* 0x0000041b06003986 */ /* 0x000fe2000c101924 */
[----:B------:R-:W-:Y:S01]  /*3f50*/  ISETP.GT.AND P3, PT, R3, 0x11, PT ;  /* 0x000000110300780c */ /* 0x000fe20003f64270 */
[-C--:B------:R-:W-:Y:S01]  /*3f60*/  FMUL R45, R45, R58.reuse ;  /* 0x0000003a2d2d7220 */ /* 0x080fe20000400000 */
[C---:B------:R-:W-:Y:S01]  /*3f70*/  ISETP.GT.AND P2, PT, R0.reuse, 0x8, P2 ;  /* 0x000000080000780c */ /* 0x040fe20001744270 */
[----:B------:R1:W-:Y:S01]  /*3f80*/  @P5 STG.E desc[UR36][R4.64+0x20], R9 ;  /* 0x0000200904005986 */ /* 0x0003e2000c101924 */
[C---:B------:R-:W-:Y:S01]  /*3f90*/  ISETP.GT.AND P0, PT, R0.reuse, 0x8, P0 ;  /* 0x000000080000780c */ /* 0x040fe20000704270 */
[-C--:B------:R-:W-:Y:S01]  /*3fa0*/  FMUL R47, R47, R58.reuse ;  /* 0x0000003a2f2f7220 */ /* 0x080fe20000400000 */
[----:B------:R-:W-:Y:S01]  /*3fb0*/  ISETP.GT.AND P5, PT, R0, RZ, P1 ;  /* 0x000000ff0000720c */ /* 0x000fe20000fa4270 */
[----:B------:R-:W-:Y:S01]  /*3fc0*/  @P4 STG.E desc[UR36][R4.64+0x24], R29 ;  /* 0x0000241d04004986 */ /* 0x000fe2000c101924 */
[-C--:B0-----:R-:W-:Y:S01]  /*3fd0*/  FMUL R11, R30, R58.reuse ;  /* 0x0000003a1e0b7220 */ /* 0x081fe20000400000 */
[----:B------:R-:W-:Y:S01]  /*3fe0*/  ISETP.GT.AND P4, PT, R0, RZ, P3 ;  /* 0x000000ff0000720c */ /* 0x000fe20001f84270 */
[-C--:B------:R-:W-:Y:S01]  /*3ff0*/  FMUL R49, R49, R58.reuse ;  /* 0x0000003a31317220 */ /* 0x080fe20000400000 */
[----:B------:R-:W-:Y:S01]  /*4000*/  F2FP.TF32.F32.PACK_B R31, R31 ;  /* 0x0000001fff1f723e */ /* 0x000fe200024050ff */
[-C--:B------:R-:W-:Y:S01]  /*4010*/  FMUL R51, R51, R58.reuse ;  /* 0x0000003a33337220 */ /* 0x080fe20000400000 */
[----:B------:R-:W-:Y:S01]  /*4020*/  F2FP.TF32.F32.PACK_B R11, R11 ;  /* 0x0000000bff0b723e */ /* 0x000fe200024050ff */
[-C--:B------:R-:W-:Y:S01]  /*4030*/  FMUL R15, R52, R58.reuse ;  /* 0x0000003a340f7220 */ /* 0x080fe20000400000 */
[----:B------:R-:W-:Y:S01]  /*4040*/  F2FP.TF32.F32.PACK_B R13, R13 ;  /* 0x0000000dff0d723e */ /* 0x000fe200024050ff */
[-C--:B-1----:R-:W-:Y:S01]  /*4050*/  FMUL R9, R34, R58.reuse ;  /* 0x0000003a22097220 */ /* 0x082fe20000400000 */
[----:B------:R-:W-:Y:S01]  /*4060*/  F2FP.TF32.F32.PACK_B R33, R33 ;  /* 0x00000021ff21723e */ /* 0x000fe200024050ff */
[----:B------:R0:W-:Y:S01]  /*4070*/  @P2 STG.E desc[UR36][R6.64+0x20], R11 ;  /* 0x0000200b06002986 */ /* 0x0001e2000c101924 */
[C---:B------:R-:W-:Y:S01]  /*4080*/  ISETP.GT.AND P1, PT, R0.reuse, 0x8, P1 ;  /* 0x000000080000780c */ /* 0x040fe20000f24270 */
[-C--:B------:R-:W-:Y:S01]  /*4090*/  FMUL R53, R53, R58.reuse ;  /* 0x0000003a35357220 */ /* 0x080fe20000400000 */
[C---:B------:R-:W-:Y:S01]  /*40a0*/  ISETP.GT.AND P2, PT, R3.reuse, 0x19, PT ;  /* 0x000000190300780c */ /* 0x040fe20003f44270 */
[----:B------:R-:W-:Y:S01]  /*40b0*/  @P0 STG.E desc[UR36][R6.64+0x24], R31 ;  /* 0x0000241f06000986 */ /* 0x000fe2000c101924 */
[----:B------:R-:W-:Y:S01]  /*40c0*/  ISETP.GT.AND P0, PT, R3, 0x18, PT ;  /* 0x000000180300780c */ /* 0x000fe20003f04270 */
[----:B------:R-:W-:Y:S01]  /*40d0*/  FMUL R55, R55, R58 ;  /* 0x0000003a37377220 */ /* 0x000fe20000400000 */
[----:B------:R-:W-:Y:S01]  /*40e0*/  F2FP.TF32.F32.PACK_B R9, R9 ;  /* 0x00000009ff09723e */ /* 0x000fe200024050ff */
[----:B------:R1:W-:Y:S01]  /*40f0*/  @P5 STG.E desc[UR36][R4.64+0x40], R13 ;  /* 0x0000400d04005986 */ /* 0x0003e2000c101924 */
[----:B------:R-:W-:-:S02]  /*4100*/  ISETP.GT.AND P5, PT, R0, RZ, P0 ;  /* 0x000000ff0000720c */ /* 0x000fc400007a4270 */
[----:B------:R-:W-:Y:S01]  /*4110*/  F2FP.TF32.F32.PACK_B R35, R35 ;  /* 0x00000023ff23723e */ /* 0x000fe200024050ff */
[----:B------:R-:W-:Y:S01]  /*4120*/  @P4 STG.E desc[UR36][R4.64+0x44], R33 ;  /* 0x0000442104004986 */ /* 0x000fe2000c101924 */
[----:B------:R-:W-:Y:S01]  /*4130*/  ISETP.GT.AND P4, PT, R0, 0x8, P3 ;  /* 0x000000080000780c */ /* 0x000fe20001f84270 */
[-C--:B0-----:R-:W-:Y:S01]  /*4140*/  FMUL R11, R36, R58.reuse ;  /* 0x0000003a240b7220 */ /* 0x081fe20000400000 */
[----:B------:R-:W-:Y:S01]  /*4150*/  ISETP.GT.AND P3, PT, R0, RZ, P2 ;  /* 0x000000ff0000720c */ /* 0x000fe20001764270 */
[----:B------:R0:W-:Y:S01]  /*4160*/  @P1 STG.E desc[UR36][R6.64+0x40], R9 ;  /* 0x0000400906001986 */ /* 0x0001e2000c101924 */
[----:B------:R-:W-:Y:S02]  /*4170*/  F2FP.TF32.F32.PACK_B R37, R37 ;  /* 0x00000025ff25723e */ /* 0x000fe400024050ff */
[----:B------:R-:W-:Y:S01]  /*4180*/  F2FP.TF32.F32.PACK_B R11, R11 ;  /* 0x0000000bff0b723e */ /* 0x000fe200024050ff */
[----:B-1----:R-:W-:Y:S01]  /*4190*/  FMUL R13, R40, R58 ;  /* 0x0000003a280d7220 */ /* 0x002fe20000400000 */
[----:B------:R-:W-:-:S02]  /*41a0*/  ISETP.GT.AND P1, PT, R3, 0x20, PT ;  /* 0x000000200300780c */ /* 0x000fc40003f24270 */
[C---:B------:R-:W-:Y:S02]  /*41b0*/  ISETP.GT.AND P0, PT, R0.reuse, 0x8, P0 ;  /* 0x000000080000780c */ /* 0x040fe40000704270 */
[----:B------:R-:W-:Y:S01]  /*41c0*/  F2FP.TF32.F32.PACK_B R39, R39 ;  /* 0x00000027ff27723e */ /* 0x000fe200024050ff */
[----:B------:R-:W-:Y:S01]  /*41d0*/  @P4 STG.E desc[UR36][R6.64+0x44], R35 ;  /* 0x0000442306004986 */ /* 0x000fe2000c101924 */
[----:B------:R-:W-:Y:S01]  /*41e0*/  ISETP.GT.AND P4, PT, R0, 0x8, P2 ;  /* 0x000000080000780c */ /* 0x000fe20001784270 */
[----:B0-----:R-:W-:Y:S01]  /*41f0*/  FMUL R9, R38, R58 ;  /* 0x0000003a26097220 */ /* 0x001fe20000400000 */
[----:B------:R-:W-:Y:S01]  /*4200*/  ISETP.GT.AND P2, PT, R3, 0x21, PT ;  /* 0x000000210300780c */ /* 0x000fe20003f44270 */
[----:B------:R0:W-:Y:S01]  /*4210*/  @P5 STG.E desc[UR36][R4.64+0x60], R11 ;  /* 0x0000600b04005986 */ /* 0x0001e2000c101924 */
[C---:B------:R-:W-:Y:S02]  /*4220*/  ISETP.GT.AND P5, PT, R0.reuse, RZ, P1 ;  /* 0x000000ff0000720c */ /* 0x040fe40000fa4270 */
[----:B------:R-:W-:Y:S01]  /*4230*/  F2FP.TF32.F32.PACK_B R9, R9 ;  /* 0x00000009ff09723e */ /* 0x000fe200024050ff */
[----:B------:R-:W-:Y:S01]  /*4240*/  @P3 STG.E desc[UR36][R4.64+0x64], R37 ;  /* 0x0000642504003986 */ /* 0x000fe2000c101924 */
[----:B------:R-:W-:-:S02]  /*4250*/  ISETP.GT.AND P3, PT, R0, RZ, P2 ;  /* 0x000000ff0000720c */ /* 0x000fc40001764270 */
[----:B------:R-:W-:Y:S01]  /*4260*/  F2FP.TF32.F32.PACK_B R13, R13 ;  /* 0x0000000dff0d723e */ /* 0x000fe200024050ff */
[----:B------:R1:W-:Y:S01]  /*4270*/  @P0 STG.E desc[UR36][R6.64+0x60], R9 ;  /* 0x0000600906000986 */ /* 0x0003e2000c101924 */
[----:B------:R-:W-:Y:S02]  /*4280*/  F2FP.TF32.F32.PACK_B R41, R41 ;  /* 0x00000029ff29723e */ /* 0x000fe400024050ff */
[----:B------:R-:W-:Y:S01]  /*4290*/  ISETP.GT.AND P1, PT, R0, 0x8, P1 ;  /* 0x000000080000780c */ /* 0x000fe20000f24270 */
[----:B------:R-:W-:Y:S01]  /*42a0*/  @P4 STG.E desc[UR36][R6.64+0x64], R39 ;  /* 0x0000642706004986 */ /* 0x000fe2000c101924 */
[C---:B------:R-:W-:Y:S01]  /*42b0*/  ISETP.GT.AND P4, PT, R3.reuse, 0x28, PT ;  /* 0x000000280300780c */ /* 0x040fe20003f84270 */
[----:B0-----:R-:W-:Y:S01]  /*42c0*/  FMUL R11, R44, R58 ;  /* 0x0000003a2c0b7220 */ /* 0x001fe20000400000 */
[----:B------:R-:W-:Y:S01]  /*42d0*/  F2FP.TF32.F32.PACK_B R43, R43 ;  /* 0x0000002bff2b723e */ /* 0x000fe200024050ff */
[----:B------:R0:W-:Y:S01]  /*42e0*/  @P5 STG.E desc[UR36][R4.64+0x80], R13 ;  /* 0x0000800d04005986 */ /* 0x0001e2000c101924 */
[----:B------:R-:W-:-:S02]  /*42f0*/  ISETP.GT.AND P5, PT, R3, 0x29, PT ;  /* 0x000000290300780c */ /* 0x000fc40003fa4270 */
[----:B------:R-:W-:Y:S01]  /*4300*/  F2FP.TF32.F32.PACK_B R11, R11 ;  /* 0x0000000bff0b723e */ /* 0x000fe200024050ff */
[----:B------:R-:W-:Y:S01]  /*4310*/  @P3 STG.E desc[UR36][R4.64+0x84], R41 ;  /* 0x0000842904003986 */ /* 0x000fe2000c101924 */
[----:B------:R-:W-:Y:S01]  /*4320*/  ISETP.GT.AND P3, PT, R0, 0x8, P2 ;  /* 0x000000080000780c */ /* 0x000fe20001764270 */
[-C--:B-1----:R-:W-:Y:S01]  /*4330*/  FMUL R9, R42, R58.reuse ;  /* 0x0000003a2a097220 */ /* 0x082fe20000400000 */
[C---:B------:R-:W-:Y:S02]  /*4340*/  ISETP.GT.AND P2, PT, R0.reuse, RZ, P4 ;  /* 0x000000ff0000720c */ /* 0x040fe40002744270 */
[C---:B------:R-:W-:Y:S02]  /*4350*/  ISETP.GT.AND P0, PT, R0.reuse, RZ, P5 ;  /* 0x000000ff0000720c */ /* 0x040fe40002f04270 */
[----:B------:R-:W-:Y:S01]  /*4360*/  ISETP.GT.AND P4, PT, R0, 0x8, P4 ;  /* 0x000000080000780c */ /* 0x000fe20002784270 */
[----:B0-----:R-:W-:Y:S01]  /*4370*/  FMUL R13, R46, R58 ;  /* 0x0000003a2e0d7220 */ /* 0x001fe20000400000 */
[----:B------:R-:W-:-:S02]  /*4380*/  F2FP.TF32.F32.PACK_B R9, R9 ;  /* 0x00000009ff09723e */ /* 0x000fc400024050ff */
[----:B------:R-:W-:Y:S02]  /*4390*/  F2FP.TF32.F32.PACK_B R45, R45 ;  /* 0x0000002dff2d723e */ /* 0x000fe400024050ff */
[----:B------:R-:W-:Y:S01]  /*43a0*/  ISETP.GT.AND P5, PT, R0, 0x8, P5 ;  /* 0x000000080000780c */ /* 0x000fe20002fa4270 */
[----:B------:R0:W-:Y:S01]  /*43b0*/  @P1 STG.E desc[UR36][R6.64+0x80], R9 ;  /* 0x0000800906001986 */ /* 0x0001e2000c101924 */
[C---:B------:R-:W-:Y:S02]  /*43c0*/  ISETP.GT.AND P1, PT, R3.reuse, 0x38, PT ;  /* 0x000000380300780c */ /* 0x040fe40003f24270 */
[----:B------:R-:W-:Y:S01]  /*43d0*/  F2FP.TF32.F32.PACK_B R13, R13 ;  /* 0x0000000dff0d723e */ /* 0x000fe200024050ff */
[----:B------:R-:W-:Y:S01]  /*43e0*/  @P3 STG.E desc[UR36][R6.64+0x84], R43 ;  /* 0x0000842b06003986 */ /* 0x000fe2000c101924 */
[C---:B------:R-:W-:Y:S01]  /*43f0*/  ISETP.GT.AND P3, PT, R3.reuse, 0x30, PT ;  /* 0x000000300300780c */ /* 0x040fe20003f64270 */
[----:B------:R-:W-:Y:S01]  /*4400*/  @P4 IMAD.MOV.U32 R2, RZ, RZ, R6 ;  /* 0x000000ffff024224 */ /* 0x000fe200078e0006 */
[----:B------:R-:W-:Y:S01]  /*4410*/  F2FP.TF32.F32.PACK_B R47, R47 ;  /* 0x0000002fff2f723e */ /* 0x000fe200024050ff */
[----:B------:R1:W-:Y:S01]  /*4420*/  @P2 STG.E desc[UR36][R4.64+0xa0], R11 ;  /* 0x0000a00b04002986 */ /* 0x0003e2000c101924 */
[----:B------:R-:W-:-:S02]  /*4430*/  ISETP.GT.AND P2, PT, R3, 0x31, PT ;  /* 0x000000310300780c */ /* 0x000fc40003f44270 */
[----:B------:R-:W-:Y:S01]  /*4440*/  F2FP.TF32.F32.PACK_B R49, R49 ;  /* 0x00000031ff31723e */ /* 0x000fe200024050ff */
[----:B------:R-:W-:Y:S01]  /*4450*/  @P0 STG.E desc[UR36][R4.64+0xa4], R45 ;  /* 0x0000a42d04000986 */ /* 0x000fe2000c101924 */
[----:B------:R-:W-:Y:S01]  /*4460*/  ISETP.GT.AND P0, PT, R3, 0x39, PT ;  /* 0x000000390300780c */ /* 0x000fe20003f04270 */
[----:B------:R-:W-:Y:S02]  /*4470*/  @P4 IMAD.MOV.U32 R3, RZ, RZ, R7 ;  /* 0x000000ffff034224 */ /* 0x000fe400078e0007 */
[-C--:B0-----:R-:W-:Y:S01]  /*4480*/  FMUL R9, R48, R58.reuse ;  /* 0x0000003a30097220 */ /* 0x081fe20000400000 */
[----:B------:R-:W-:Y:S02]  /*4490*/  F2FP.TF32.F32.PACK_B R51, R51 ;  /* 0x00000033ff33723e */ /* 0x000fe400024050ff */
[----:B------:R-:W-:Y:S01]  /*44a0*/  F2FP.TF32.F32.PACK_B R15, R15 ;  /* 0x0000000fff0f723e */ /* 0x000fe200024050ff */
[----:B------:R0:W-:Y:S01]  /*44b0*/  @P4 STG.E desc[UR36][R2.64+0xa0], R13 ;  /* 0x0000a00d02004986 */ /* 0x0001e2000c101924 */
[----:B------:R-:W-:Y:S01]  /*44c0*/  ISETP.GT.AND P4, PT, R0, RZ, P3 ;  /* 0x000000ff0000720c */ /* 0x000fe20001f84270 */
[----:B-1----:R-:W-:Y:S01]  /*44d0*/  FMUL R11, R50, R58 ;  /* 0x0000003a320b7220 */ /* 0x002fe20000400000 */
[----:B------:R-:W-:-:S02]  /*44e0*/  ISETP.GT.AND P3, PT, R0, 0x8, P3 ;  /* 0x000000080000780c */ /* 0x000fc40001f64270 */
[----:B------:R-:W-:Y:S02]  /*44f0*/  F2FP.TF32.F32.PACK_B R9, R9 ;  /* 0x00000009ff09723e */ /* 0x000fe400024050ff */
[----:B------:R-:W-:Y:S02]  /*4500*/  F2FP.TF32.F32.PACK_B R11, R11 ;  /* 0x0000000bff0b723e */ /* 0x000fe400024050ff */
[----:B------:R-:W-:Y:S02]  /*4510*/  F2FP.TF32.F32.PACK_B R53, R53 ;  /* 0x00000035ff35723e */ /* 0x000fe400024050ff */
[----:B------:R-:W-:Y:S01]  /*4520*/  F2FP.TF32.F32.PACK_B R55, R55 ;  /* 0x00000037ff37723e */ /* 0x000fe200024050ff */
[----:B0-----:R-:W-:Y:S02]  /*4530*/  @P5 IMAD.MOV.U32 R2, RZ, RZ, R6 ;  /* 0x000000ffff025224 */ /* 0x001fe400078e0006 */
[----:B------:R-:W-:Y:S01]  /*4540*/  FMUL R13, R54, R58 ;  /* 0x0000003a360d7220 */ /* 0x000fe20000400000 */
[----:B------:R-:W-:-:S04]  /*4550*/  @P5 IMAD.MOV.U32 R3, RZ, RZ, R7 ;  /* 0x000000ffff035224 */ /* 0x000fc800078e0007 */
[----:B------:R-:W-:Y:S01]  /*4560*/  F2FP.TF32.F32.PACK_B R13, R13 ;  /* 0x0000000dff0d723e */ /* 0x000fe200024050ff */
[----:B------:R0:W-:Y:S01]  /*4570*/  @P5 STG.E desc[UR36][R2.64+0xa4], R47 ;  /* 0x0000a42f02005986 */ /* 0x0001e2000c101924 */
[C---:B------:R-:W-:Y:S02]  /*4580*/  ISETP.GT.AND P5, PT, R0.reuse, RZ, P2 ;  /* 0x000000ff0000720c */ /* 0x040fe400017a4270 */
[----:B------:R-:W-:Y:S01]  /*4590*/  ISETP.GT.AND P2, PT, R0, 0x8, P2 ;  /* 0x000000080000780c */ /* 0x000fe20001744270 */
[----:B0-----:R-:W-:Y:S02]  /*45a0*/  @P4 IMAD.MOV.U32 R2, RZ, RZ, R4 ;  /* 0x000000ffff024224 */ /* 0x001fe400078e0004 */
[----:B------:R-:W-:-:S05]  /*45b0*/  @P4 IMAD.MOV.U32 R3, RZ, RZ, R5 ;  /* 0x000000ffff034224 */ /* 0x000fca00078e0005 */
        /* <DEDUP_REMOVED lines=10> */
[----:B------:R0:W-:Y:S02]  /*4660*/  @P3 STG.E desc[UR36][R2.64+0xc0], R11 ;  /* 0x0000c00b02003986 */ /* 0x0001e4000c101924 */
[----:B0-----:R-:W-:Y:S02]  /*4670*/  @P2 IMAD.MOV.U32 R2, RZ, RZ, R6 ;  /* 0x000000ffff022224 */ /* 0x001fe400078e0006 */
[----:B------:R-:W-:-:S05]  /*4680*/  @P2 IMAD.MOV.U32 R3, RZ, RZ, R7 ;  /* 0x000000ffff032224 */ /* 0x000fca00078e0007 */
[----:B------:R0:W-:Y:S02]  /*4690*/  @P2 STG.E desc[UR36][R2.64+0xc4], R51 ;  /* 0x0000c43302002986 */ /* 0x0001e4000c101924 */
[----:B0-----:R-:W-:Y:S02]  /*46a0*/  @P4 IMAD.MOV.U32 R2, RZ, RZ, R4 ;  /* 0x000000ffff024224 */ /* 0x001fe400078e0004 */
[----:B------:R-:W-:-:S05]  /*46b0*/  @P4 IMAD.MOV.U32 R3, RZ, RZ, R5 ;  /* 0x000000ffff034224 */ /* 0x000fca00078e0005 */
[----:B------:R0:W-:Y:S04]  /*46c0*/  @P4 STG.E desc[UR36][R2.64+0xe0], R15 ;  /* 0x0000e00f02004986 */ /* 0x0001e8000c101924 */
[----:B------:R1:W-:Y:S01]  /*46d0*/  @P5 STG.E desc[UR36][R4.64+0xe4], R53 ;  /* 0x0000e43504005986 */ /* 0x0003e2000c101924 */
[----:B0-----:R-:W-:Y:S02]  /*46e0*/  @P1 IMAD.MOV.U32 R2, RZ, RZ, R6 ;  /* 0x000000ffff021224 */ /* 0x001fe400078e0006 */
[----:B------:R-:W-:-:S05]  /*46f0*/  @P1 IMAD.MOV.U32 R3, RZ, RZ, R7 ;  /* 0x000000ffff031224 */ /* 0x000fca00078e0007 */
[----:B------:R1:W-:Y:S04]  /*4700*/  @P1 STG.E desc[UR36][R2.64+0xe0], R13 ;  /* 0x0000e00d02001986 */ /* 0x0003e8000c101924 */
[----:B------:R1:W-:Y:S02]  /*4710*/  @P0 STG.E desc[UR36][R6.64+0xe4], R55 ;  /* 0x0000e43706000986 */ /* 0x0003e4000c101924 */
.L_x_101:
[----:B------:R-:W-:Y:S05]  /*4720*/  BSYNC B0 ;  /* 0x0000000000007941 */ /* 0x000fea0003800000 */
.L_x_39:
[----:B-1----:R-:W2:Y:S01]  /*4730*/  LDL.64 R2, [R1] ;  /* 0x0000000001027983 */ /* 0x002ea20000100a00 */
[----:B------:R-:W-:Y:S01]  /*4740*/  ULDC.64 UR4, c[0x0][0x650] ;  /* 0x0001940000047ab9 */ /* 0x000fe20000000a00 */
[----:B------:R1:W-:Y:S01]  /*4750*/  SYNCS.ARRIVE.TRANS64.A1T0 RZ, [R66+UR47], RZ ;  /* 0x000000ff42ff79a7 */ /* 0x0003e2000810002f */
[----:B------:R-:W-:Y:S01]  /*4760*/  PRMT R0, RZ, 0x7610, R0 ;  /* 0x00007610ff007816 */ /* 0x000fe20000000000 */
[----:B-----5:R-:W-:Y:S02]  /*4770*/  IMAD.MOV.U32 R19, RZ, RZ, -0x1 ;  /* 0xffffffffff137424 */ /* 0x020fe400078e00ff */
[----:B------:R-:W-:Y:S01]  /*4780*/  IMAD.MOV.U32 R22, RZ, RZ, -0x1 ;  /* 0xffffffffff167424 */ /* 0x000fe200078e00ff */
[----:B--2---:R-:W-:-:S04]  /*4790*/  LEA R18, P0, R2, R18, 0x1 ;  /* 0x0000001202127211 */ /* 0x004fc800078008ff */
[----:B------:R-:W-:Y:S01]  /*47a0*/  LEA.HI.X R17, R2, R17, R23, 0x1, P0 ;  /* 0x0000001102117211 */ /* 0x000fe200000f0c17 */
[----:B------:R-:W-:Y:S01]  /*47b0*/  IMAD.MOV.U32 R2, RZ, RZ, -0x1 ;  /* 0xffffffffff027424 */ /* 0x000fe200078e00ff */
[----:B------:R-:W-:-:S04]  /*47c0*/  ISETP.GE.U32.AND P0, PT, R18, UR4, PT ;  /* 0x0000000412007c0c */ /* 0x000fc8000bf06070 */
[----:B------:R-:W-:-:S13]  /*47d0*/  ISETP.GE.U32.AND.EX P0, PT, R17, UR5, PT, P0 ;  /* 0x0000000511007c0c */ /* 0x000fda000bf06100 */
[----:B-1----:R-:W-:Y:S05]  /*47e0*/  @P0 BRA `(.L_x_102) ;  /* 0x0000000400700947 */ /* 0x002fea0003800000 */
[----:B0---4-:R-:W0:Y:S01]  /*47f0*/  S2R R10, SR_CTAID.X ;  /* 0x00000000000a7919 */ /* 0x011e220000002500 */
[----:B---3--:R-:W1:Y:S01]  /*4800*/  LDC.64 R8, c[0x0][0x628] ;  /* 0x00018a00ff087b82 */ /* 0x008e620000000a00 */
[----:B------:R-:W-:Y:S01]  /*4810*/  ULDC UR4, c[0x0][0x150] ;  /* 0x0000540000047ab9 */ /* 0x000fe20000000800 */
[----:B------:R-:W-:Y:S01]  /*4820*/  IMAD.MOV.U32 R6, RZ, RZ, R18 ;  /* 0x000000ffff067224 */ /* 0x000fe200078e0012 */
[----:B------:R-:W2:Y:S01]  /*4830*/  S2R R20, SR_CTAID.Y ;  /* 0x0000000000147919 */ /* 0x000ea20000002600 */
[----:B------:R-:W-:-:S04]  /*4840*/  IMAD.MOV.U32 R7, RZ, RZ, R17 ;  /* 0x000000ffff077224 */ /* 0x000fc800078e0011 */
[----:B------:R-:W3:Y:S08]  /*4850*/  LDC R15, c[0x0][0x144] ;  /* 0x00005100ff0f7b82 */ /* 0x000ef00000000800 */
[----:B------:R-:W4:Y:S08]  /*4860*/  LDC R0, c[0x0][0x630] ;  /* 0x00018c00ff007b82 */ /* 0x000f300000000800 */
[----:B------:R-:W2:Y:S01]  /*4870*/  LDC.64 R12, c[0x0][0x620] ;  /* 0x00018800ff0c7b82 */ /* 0x000ea20000000a00 */
[----:B-1----:R-:W-:-:S04]  /*4880*/  ISETP.NE.U32.AND P0, PT, R8, RZ, PT ;  /* 0x000000ff0800720c */ /* 0x002fc80003f05070 */
[----:B------:R-:W-:Y:S02]  /*4890*/  ISETP.NE.AND.EX P0, PT, R9, RZ, PT, P0 ;  /* 0x000000ff0900720c */ /* 0x000fe40003f05300 */
[----:B0-----:R-:W-:-:S05]  /*48a0*/  I2FP.F32.U32 R2, R10 ;  /* 0x0000000a00027245 */ /* 0x001fca0000201000 */
[----:B------:R-:W-:-:S04]  /*48b0*/  FMUL R2, R2, UR4 ;  /* 0x0000000402027c20 */ /* 0x000fc80008400000 */
[----:B------:R0:W1:Y:S02]  /*48c0*/  F2I.U32.TRUNC.NTZ R14, R2 ;  /* 0x00000002000e7305 */ /* 0x000064000020f000 */
[----:B---34-:R-:W-:Y:S05]  /*48d0*/  @!P0 BRA `(.L_x_103) ;  /* 0x0000000000288947 */ /* 0x018fea0003800000 */
[----:B------:R-:W3:Y:S02]  /*48e0*/  LDC R3, c[0x0][0x634] ;  /* 0x00018d00ff037b82 */ /* 0x000ee40000000800 */
[----:B---3--:R-:W-:-:S05]  /*48f0*/  IADD3 R7, P0, R18, R3, RZ ;  /* 0x0000000312077210 */ /* 0x008fca0007f1e0ff */
[----:B------:R-:W-:-:S04]  /*4900*/  IMAD.X R11, RZ, RZ, R17, P0 ;  /* 0x000000ffff0b7224 */ /* 0x000fc800000e0611 */
[----:B0-----:R-:W-:-:S04]  /*4910*/  IMAD.WIDE.U32 R2, R11, R8, RZ ;  /* 0x000000080b027225 */ /* 0x001fc800078e00ff */
[----:B------:R-:W-:-:S04]  /*4920*/  IMAD.WIDE.U32 R4, P0, R7, R9, R2 ;  /* 0x0000000907047225 */ /* 0x000fc80007800002 */
[----:B------:R-:W-:-:S04]  /*4930*/  IMAD.WIDE.U32 R2, R7, R8, RZ ;  /* 0x0000000807027225 */ /* 0x000fc800078e00ff */
[----:B------:R-:W-:Y:S01]  /*4940*/  IMAD.X R7, RZ, RZ, RZ, P0 ;  /* 0x000000ffff077224 */ /* 0x000fe200000e06ff */
[----:B------:R-:W-:Y:S01]  /*4950*/  IADD3 RZ, P0, R3, R4, RZ ;  /* 0x0000000403ff7210 */ /* 0x000fe20007f1e0ff */
[----:B------:R-:W-:-:S04]  /*4960*/  IMAD.MOV.U32 R6, RZ, RZ, R5 ;  /* 0x000000ffff067224 */ /* 0x000fc800078e0005 */
[----:B------:R-:W-:-:S08]  /*4970*/  IMAD.WIDE.U32.X R6, R11, R9, R6, P0 ;  /* 0x000000090b067225 */ /* 0x000fd000000e0406 */
.L_x_103:
[----:B------:R-:W3:Y:S01]  /*4980*/  LDC.64 R26, c[0x0][0x640] ;  /* 0x00019000ff1a7b82 */ /* 0x000ee20000000a00 */
[-C--:B------:R-:W-:Y:S01]  /*4990*/  SHF.R.U64 R11, R6, R0.reuse, R7 ;  /* 0x00000000060b7219 */ /* 0x080fe20000001207 */
[----:B------:R-:W-:Y:S01]  /*49a0*/  IMAD.MOV.U32 R19, RZ, RZ, R17 ;  /* 0x000000ffff137224 */ /* 0x000fe200078e0011 */
[----:B------:R-:W-:Y:S01]  /*49b0*/  SHF.R.U32.HI R0, RZ, R0, R7 ;  /* 0x00000000ff007219 */ /* 0x000fe20000011607 */
[----:B-1----:R-:W-:Y:S01]  /*49c0*/  IMAD.MOV R14, RZ, RZ, -R14 ;  /* 0x000000ffff0e7224 */ /* 0x002fe200078e0a0e */
[----:B------:R-:W-:Y:S01]  /*49d0*/  IADD3 R5, P0, RZ, -R11, RZ ;  /* 0x8000000bff057210 */ /* 0x000fe20007f1e0ff */
[----:B------:R-:W-:Y:S01]  /*49e0*/  ULDC UR4, c[0x0][0x154] ;  /* 0x0000550000047ab9 */ /* 0x000fe20000000800 */
[----:B------:R-:W-:Y:S01]  /*49f0*/  IMAD.MOV.U32 R7, RZ, RZ, 0x1 ;  /* 0x00000001ff077424 */ /* 0x000fe200078e00ff */
[----:B------:R-:W1:Y:S01]  /*4a00*/  LDC R4, c[0x0][0x618] ;  /* 0x00018600ff047b82 */ /* 0x000e620000000800 */
[----:B------:R-:W-:Y:S02]  /*4a10*/  IMAD R22, R15, R14, R10 ;  /* 0x0000000e0f167224 */ /* 0x000fe400078e020a */
[----:B------:R-:W-:-:S04]  /*4a20*/  IMAD.X R3, RZ, RZ, ~R0, P0 ;  /* 0x000000ffff037224 */ /* 0x000fc800000e0e00 */
[-C--:B--2---:R-:W-:Y:S01]  /*4a30*/  IMAD R0, R3, R12.reuse, RZ ;  /* 0x0000000c03007224 */ /* 0x084fe200078e02ff */
[----:B------:R-:W2:Y:S01]  /*4a40*/  LDC R6, c[0x0][0x608] ;  /* 0x00018200ff067b82 */ /* 0x000ea20000000800 */
[----:B0-----:R-:W-:-:S04]  /*4a50*/  IMAD.WIDE.U32 R2, R5, R12, R18 ;  /* 0x0000000c05027225 */ /* 0x001fc800078e0012 */
[----:B------:R-:W-:Y:S01]  /*4a60*/  IMAD R5, R5, R13, R0 ;  /* 0x0000000d05057224 */ /* 0x000fe200078e0200 */
[----:B------:R-:W-:Y:S02]  /*4a70*/  I2FP.F32.U32 R0, R20 ;  /* 0x0000001400007245 */ /* 0x000fe40000201000 */
[----:B------:R-:W0:Y:S01]  /*4a80*/  LDC R24, c[0x0][0x658] ;  /* 0x00019600ff187b82 */ /* 0x000e220000000800 */
[----:B------:R-:W-:Y:S01]  /*4a90*/  IMAD.IADD R3, R3, 0x1, R5 ;  /* 0x0000000103037824 */ /* 0x000fe200078e0205 */
[----:B---3--:R-:W-:Y:S01]  /*4aa0*/  ISETP.NE.U32.AND P0, PT, R26, RZ, PT ;  /* 0x000000ff1a00720c */ /* 0x008fe20003f05070 */
[----:B------:R-:W-:Y:S01]  /*4ab0*/  FMUL R0, R0, UR4 ;  /* 0x0000000400007c20 */ /* 0x000fe20008400000 */
[----:B------:R-:W-:Y:S02]  /*4ac0*/  IMAD.MOV.U32 R5, RZ, RZ, -0x1 ;  /* 0xffffffffff057424 */ /* 0x000fe400078e00ff */
[----:B------:R-:W-:Y:S01]  /*4ad0*/  ISETP.NE.AND.EX P0, PT, R27, RZ, PT, P0 ;  /* 0x000000ff1b00720c */ /* 0x000fe20003f05300 */
[----:B------:R3:W4:Y:S01]  /*4ae0*/  F2I.U32.TRUNC.NTZ R12, R0 ;  /* 0x00000000000c7305 */ /* 0x000722000020f000 */
[----:B------:R-:W3:Y:S01]  /*4af0*/  LDC R15, c[0x0][0x148] ;  /* 0x00005200ff0f7b82 */ /* 0x000ee20000000800 */
[----:B-1----:R-:W-:-:S02]  /*4b00*/  SHF.R.U64 R10, R2, R4, R3 ;  /* 0x00000004020a7219 */ /* 0x002fc40000001203 */
[----:B------:R-:W-:-:S05]  /*4b10*/  SHF.R.U32.HI R3, RZ, R4, R3 ;  /* 0x00000004ff037219 */ /* 0x000fca0000011603 */
[----:B------:R-:W1:Y:S01]  /*4b20*/  LDC R14, c[0x0][0x600] ;  /* 0x00018000ff0e7b82 */ /* 0x000e620000000800 */
[-CC-:B--2---:R-:W-:Y:S02]  /*4b30*/  SHF.R.U64 R8, R10, R6.reuse, R3.reuse ;  /* 0x000000060a087219 */ /* 0x184fe40000001203 */
[----:B------:R-:W-:-:S05]  /*4b40*/  SHF.R.U32.HI R3, RZ, R6, R3 ;  /* 0x00000006ff037219 */ /* 0x000fca0000011603 */
[----:B------:R-:W2:Y:S01]  /*4b50*/  LDC R21, c[0x0][0x648] ;  /* 0x00019200ff157b82 */ /* 0x000ea20000000800 */
[-CC-:B0-----:R-:W-:Y:S02]  /*4b60*/  SHF.R.U64 R13, R8, R24.reuse, R3.reuse ;  /* 0x00000018080d7219 */ /* 0x181fe40000001203 */
[-C--:B------:R-:W-:Y:S02]  /*4b70*/  SHF.L.U32 R5, R5, R24.reuse, RZ ;  /* 0x0000001805057219 */ /* 0x080fe400000006ff */
[-C--:B------:R-:W-:Y:S01]  /*4b80*/  SHF.R.U32.HI R3, RZ, R24.reuse, R3 ;  /* 0x00000018ff037219 */ /* 0x080fe20000011603 */
[----:B------:R-:W-:Y:S01]  /*4b90*/  IMAD.MOV.U32 R2, RZ, RZ, R13 ;  /* 0x000000ffff027224 */ /* 0x000fe200078e000d */
[----:B------:R-:W-:Y:S01]  /*4ba0*/  SHF.L.U32 R24, R7, R24, RZ ;  /* 0x0000001807187219 */ /* 0x000fe200000006ff */
[----:B------:R-:W0:Y:S01]  /*4bb0*/  LDC R25, c[0x0][0x638] ;  /* 0x00018e00ff197b82 */ /* 0x000e220000000800 */
[----:B------:R-:W-:-:S07]  /*4bc0*/  LOP3.LUT R19, RZ, R5, RZ, 0x33, !PT ;  /* 0x00000005ff137212 */ /* 0x000fce00078e33ff */
[----:B------:R-:W0:Y:S01]  /*4bd0*/  LDC R28, c[0x0][0x610] ;  /* 0x00018400ff1c7b82 */ /* 0x000e220000000800 */
[----:B----4-:R-:W-:Y:S05]  /*4be0*/  @!P0 BRA `(.L_x_104) ;  /* 0x0000000000288947 */ /* 0x010fea0003800000 */
[----:B---3--:R-:W3:Y:S02]  /*4bf0*/  LDC R0, c[0x0][0x64c] ;  /* 0x00019300ff007b82 */ /* 0x008ee40000000800 */
[----:B---3--:R-:W-:-:S05]  /*4c00*/  IADD3 R7, P0, R13, R0, RZ ;  /* 0x000000000d077210 */ /* 0x008fca0007f1e0ff */
        /* <DEDUP_REMOVED lines=8> */
.L_x_104:
[----:B------:R-:W4:Y:S01]  /*4c90*/  LDC R4, c[0x0][0x65c] ;  /* 0x00019700ff047b82 */ /* 0x000f220000000800 */
[----:B--23--:R-:W-:Y:S01]  /*4ca0*/  SHF.R.U64 R0, R2, R21, R3 ;  /* 0x0000001502007219 */ /* 0x00cfe20000001203 */
[----:B-1----:R-:W-:Y:S01]  /*4cb0*/  VIADD R3, R14, 0xffffffff ;  /* 0xffffffff0e037836 */ /* 0x002fe20000000000 */
[----:B------:R-:W-:Y:S01]  /*4cc0*/  LOP3.LUT R19, R8, R19, RZ, 0xc0, !PT ;  /* 0x0000001308137212 */ /* 0x000fe200078ec0ff */
[----:B------:R-:W-:Y:S02]  /*4cd0*/  IMAD.MOV R12, RZ, RZ, -R12 ;  /* 0x000000ffff0c7224 */ /* 0x000fe400078e0a0c */
[----:B------:R-:W-:Y:S01]  /*4ce0*/  IMAD.MOV R2, RZ, RZ, -R0 ;  /* 0x000000ffff027224 */ /* 0x000fe200078e0a00 */
[----:B------:R-:W-:Y:S01]  /*4cf0*/  LOP3.LUT R3, R10, R3, RZ, 0xc0, !PT ;  /* 0x000000030a037212 */ /* 0x000fe200078ec0ff */
[----:B------:R-:W-:Y:S02]  /*4d00*/  IMAD R19, R24, R0, R19 ;  /* 0x0000000018137224 */ /* 0x000fe400078e0213 */
[----:B0-----:R-:W-:-:S04]  /*4d10*/  IMAD R0, R2, R25, R13 ;  /* 0x0000001902007224 */ /* 0x001fc800078e020d */
[----:B------:R-:W-:Y:S01]  /*4d20*/  IMAD R2, R0, R14, R3 ;  /* 0x0000000e00027224 */ /* 0x000fe200078e0203 */
[----:B----4-:R-:W-:Y:S01]  /*4d30*/  ISETP.NE.AND P0, PT, R4, 0x1, PT ;  /* 0x000000010400780c */ /* 0x010fe20003f05270 */
[----:B------:R-:W-:-:S05]  /*4d40*/  IMAD.MOV.U32 R4, RZ, RZ, 0x1 ;  /* 0x00000001ff047424 */ /* 0x000fca00078e00ff */
[----:B------:R-:W-:-:S07]  /*4d50*/  PRMT R0, R4, 0x7610, R0 ;  /* 0x0000761004007816 */ /* 0x000fce0000000000 */
[----:B------:R-:W-:-:S04]  /*4d60*/  @P0 IMAD R22, R15, R12, R20 ;  /* 0x0000000c0f160224 */ /* 0x000fc800078e0214 */
[----:B------:R-:W-:-:S05]  /*4d70*/  IMAD R19, R19, R28, R22 ;  /* 0x0000001c13137224 */ /* 0x000fca00078e0216 */
[----:B------:R-:W-:Y:S02]  /*4d80*/  SEL R22, R2, R19, !P0 ;  /* 0x0000001302167207 */ /* 0x000fe40004000000 */
[----:B------:R-:W-:Y:S01]  /*4d90*/  SEL R19, R19, R2, !P0 ;  /* 0x0000000213137207 */ /* 0x000fe20004000000 */
[----:B------:R-:W-:-:S07]  /*4da0*/  IMAD.MOV.U32 R2, RZ, RZ, R11 ;  /* 0x000000ffff027224 */ /* 0x000fce00078e000b */
.L_x_102:
[----:B------:R-:W-:Y:S02]  /*4db0*/  LOP3.LUT P0, RZ, R0, 0xff, RZ, 0xc0, !PT ;  /* 0x000000ff00ff7812 */ /* 0x000fe4000780c0ff */
[----:B------:R-:W-:-:S11]  /*4dc0*/  LOP3.LUT R73, R73, 0x1, RZ, 0x3c, !PT ;  /* 0x0000000149497812 */ /* 0x000fd600078e3cff */
[----:B------:R-:W-:Y:S05]  /*4dd0*/  @P0 BRA `(.L_x_105) ;  /* 0xffffffc800ac0947 */ /* 0x000fea000383ffff */
[----:B------:R-:W-:Y:S05]  /*4de0*/  EXIT ;  /* 0x000000000000794d */ /* 0x000fea0003800000 */
.L_x_18:
[----:B------:R-:W-:-:S08]  /*4df0*/  ISETP.NE.AND P0, PT, R5, RZ, PT ;  /* 0x000000ff0500720c */ /* 0x000fd00003f05270 */
[----:B0-----:R-:W0:-:S00]  /*4e00*/  USETMAXREG.DEALLOC.CTAPOOL 0x28 ;  /* 0x00000028000079c8 */ /* 0x001e0000080e0500 */
[----:B------:R-:W-:Y:S05]  /*4e10*/  @P0 EXIT ;  /* 0x000000000000094d */ /* 0x000fea0003800000 */
[----:B0-----:R-:W-:Y:S01]  /*4e20*/  LOP3.LUT P0, RZ, R8, 0xff, RZ, 0xc0, !PT ;  /* 0x000000ff08ff7812 */ /* 0x001fe2000780c0ff */
[----:B------:R-:W-:Y:S02]  /*4e30*/  IMAD.MOV.U32 R0, RZ, RZ, 0x1 ;  /* 0x00000001ff007424 */ /* 0x000fe400078e00ff */
[----:B------:R-:W-:-:S10]  /*4e40*/  IMAD.MOV.U32 R7, RZ, RZ, RZ ;  /* 0x000000ffff077224 */ /* 0x000fd400078e00ff */
[----:B------:R-:W-:Y:S05]  /*4e50*/  @!P0 BRA `(.L_x_106) ;  /* 0x0000000c007c8947 */ /* 0x000fea0003800000 */
[----:B------:R-:W0:Y:S01]  /*4e60*/  S2UR UR9, SR_CgaCtaId ;  /* 0x00000000000979c3 */ /* 0x000e220000008800 */
[----:B------:R-:W-:Y:S01]  /*4e70*/  UMOV UR10, 0x1 ;  /* 0x00000001000a7882 */ /* 0x000fe20000000000 */
[----:B------:R-:W-:Y:S01]  /*4e80*/  LOP3.LUT P0, RZ, R4, 0x1f, RZ, 0xc0, !PT ;  /* 0x0000001f04ff7812 */ /* 0x000fe2000780c0ff */
[----:B------:R-:W-:Y:S01]  /*4e90*/  ULDC UR5, c[0x0][0x658] ;  /* 0x0001960000057ab9 */ /* 0x000fe20000000800 */
[----:B------:R-:W-:Y:S01]  /*4ea0*/  UMOV UR7, 0xffffffff ;  /* 0xffffffff00077882 */ /* 0x000fe20000000000 */
[----:B------:R-:W-:Y:S01]  /*4eb0*/  BSSY B0, `(.L_x_106) ;  /* 0x00000d9000007945 */ /* 0x000fe20003800000 */
[----:B------:R-:W-:Y:S01]  /*4ec0*/  USHF.L.U32 UR7, UR7, UR5, URZ ;  /* 0x0000000507077299 */ /* 0x000fe2000800063f */
[C---:B------:R-:W-:Y:S01]  /*4ed0*/  ISETP.NE.AND P2, PT, R3.reuse, RZ, PT ;  /* 0x000000ff0300720c */ /* 0x040fe20003f45270 */
[----:B------:R-:W-:Y:S01]  /*4ee0*/  IMAD.MOV.U32 R8, RZ, RZ, 0x1 ;  /* 0x00000001ff087424 */ /* 0x000fe200078e00ff */
[----:B------:R-:W-:Y:S01]  /*4ef0*/  ISETP.NE.OR P0, PT, R3, RZ, !P0 ;  /* 0x000000ff0300720c */ /* 0x000fe20004705670 */
[----:B------:R-:W-:Y:S01]  /*4f00*/  IMAD.MOV.U32 R0, RZ, RZ, 0x1 ;  /* 0x00000001ff007424 */ /* 0x000fe200078e00ff */
[----:B------:R-:W-:Y:S01]  /*4f10*/  LOP3.LUT R6, R16, 0x2, RZ, 0xfc, !PT ;  /* 0x0000000210067812 */ /* 0x000fe200078efcff */
[----:B------:R-:W-:Y:S01]  /*4f20*/  IMAD.MOV.U32 R7, RZ, RZ, RZ ;  /* 0x000000ffff077224 */ /* 0x000fe200078e00ff */
[----:B------:R-:W-:Y:S01]  /*4f30*/  ULDC UR4, c[0x0][0x600] ;  /* 0x0001800000047ab9 */ /* 0x000fe20000000800 */
[----:B------:R-:W-:Y:S01]  /*4f40*/  UMOV UR18, 0x5 ;  /* 0x0000000500127882 */ /* 0x000fe20000000000 */
[----:B------:R-:W-:-:S02]  /*4f50*/  UIADD3 UR26, UR40, 0x1, URZ ;  /* 0x00000001281a7890 */ /* 0x000fc4000fffe03f */
[----:B------:R-:W-:Y:S02]  /*4f60*/  UIADD3 UR4, UR4, -0x1, URZ ;  /* 0xffffffff04047890 */ /* 0x000fe4000fffe03f */
[----:B------:R-:W-:Y:S02]  /*4f70*/  USHF.L.U32 UR5, UR10, UR5, URZ ;  /* 0x000000050a057299 */ /* 0x000fe4000800063f */
[----:B------:R-:W-:Y:S01]  /*4f80*/  ULOP3.LUT UR7, URZ, UR7, URZ, 0x33, !UPT ;  /* 0x000000073f077292 */ /* 0x000fe2000f8e333f */
[----:B------:R-:W-:Y:S01]  /*4f90*/  ULDC.64 UR24, c[0x0][0x198] ;  /* 0x0000660000187ab9 */ /* 0x000fe20000000a00 */
[----:B0-----:R-:W-:Y:S02]  /*4fa0*/  ULOP3.LUT UR8, UR9, 0x1, URZ, 0xc0, !UPT ;  /* 0x0000000109087892 */ /* 0x001fe4000f8ec03f */
[----:B------:R-:W-:Y:S02]  /*4fb0*/  USHF.R.U32.HI UR27, URZ, 0x1, UR9 ;  /* 0x000000013f1b7899 */ /* 0x000fe40008011609 */
[----:B------:R-:W-:-:S02]  /*4fc0*/  USHF.L.U32 UR6, UR9, 0x5, URZ ;  /* 0x0000000509067899 */ /* 0x000fc4000800063f */
[----:B------:R-:W-:Y:S02]  /*4fd0*/  USHF.L.U32 UR28, UR9, 0xa, URZ ;  /* 0x0000000a091c7899 */ /* 0x000fe4000800063f */
[----:B------:R-:W-:Y:S02]  /*4fe0*/  ULOP3.LUT UR9, UR9, 0xfffffffe, URZ, 0xc0, !UPT ;  /* 0xfffffffe09097892 */ /* 0x000fe4000f8ec03f */
[----:B------:R-:W-:Y:S02]  /*4ff0*/  UISETP.GT.U32.AND UP0, UPT, UR8, 0xffff, UPT ;  /* 0x0000ffff0800788c */ /* 0x000fe4000bf04070 */
[----:B------:R-:W-:Y:S02]  /*5000*/  USHF.L.U32 UR13, UR10, UR9, URZ ;  /* 0x000000090a0d7299 */ /* 0x000fe4000800063f */
[----:B------:R-:W-:Y:S02]  /*5010*/  ULOP3.LUT UR9, UR9, 0x1, URZ, 0xfc, !UPT ;  /* 0x0000000109097892 */ /* 0x000fe4000f8efc3f */
[----:B------:R-:W-:-:S02]  /*5020*/  USEL UR8, UR8, 0xffff, !UP0 ;  /* 0x0000ffff08087887 */ /* 0x000fc4000c000000 */
[----:B------:R-:W-:Y:S02]  /*5030*/  USHF.L.U32 UR9, UR10, UR9, URZ ;  /* 0x000000090a097299 */ /* 0x000fe4000800063f */
[----:B------:R-:W-:Y:S02]  /*5040*/  ULOP3.LUT UR8, UR8, 0xffff, URZ, 0xc0, !UPT ;  /* 0x0000ffff08087892 */ /* 0x000fe4000f8ec03f */
[----:B------:R-:W-:Y:S02]  /*5050*/  ULOP3.LUT UR6, UR6, 0x20, URZ, 0xc0, !UPT ;  /* 0x0000002006067892 */ /* 0x000fe4000f8ec03f */
[----:B------:R-:W-:Y:S02]  /*5060*/  ULOP3.LUT UR13, UR13, UR9, URZ, 0xfc, !UPT ;  /* 0x000000090d0d7292 */ /* 0x000fe4000f8efc3f */
[----:B------:R-:W-:-:S12]  /*5070*/  USHF.L.U32 UR18, UR18, UR8, URZ ;  /* 0x0000000812127299 */ /* 0x000fd8000800063f */
.L_x_118:
[----:B------:R-:W-:-:S03]  /*5080*/  UMOV UR8, 0xffffffff ;  /* 0xffffffff00087882 */ /* 0x000fc60000000000 */
[----:B------:R-:W-:Y:S05]  /*5090*/  BRA.DIV UR8, `(.L_x_107) ;  /* 0x0000001608687947 */ /* 0x000fea000b800000 */
[----:B------:R-:W-:-:S13]  /*50a0*/  ELECT P6, URZ, PT ;  /* 0x00000000003f782f */ /* 0x000fda00038c0000 */
.L_x_141:
[----:B------:R-:W0:Y:S01]  /*50b0*/  LDC R3, c[0x0][0x28c] ;  /* 0x0000a300ff037b82 */ /* 0x000e220000000800 */
[----:B------:R-:W-:Y:S01]  /*50c0*/  BSSY B1, `(.L_x_108) ;  /* 0x000003e000017945 */ /* 0x000fe20003800000 */
[----:B0-----:R-:W-:-:S13]  /*50d0*/  ISETP.LT.OR P6, PT, R3, 0x1, !P6 ;  /* 0x000000010300780c */ /* 0x001fda00077c1670 */
[----:B------:R-:W-:Y:S05]  /*50e0*/  @P6 BRA `(.L_x_109) ;  /* 0x0000000000ec6947 */ /* 0x000fea0003800000 */
[----:B------:R-:W-:Y:S01]  /*50f0*/  LEA R19, R19, UR27, 0x1 ;  /* 0x0000001b13137c11 */ /* 0x000fe2000f8e08ff */
[----:B------:R-:W-:Y:S01]  /*5100*/  IMAD.MOV.U32 R12, RZ, RZ, RZ ;  /* 0x000000ffff0c7224 */ /* 0x000fe200078e00ff */
[----:B------:R-:W-:Y:S01]  /*5110*/  LEA R22, R22, UR6, 0x6 ;  /* 0x0000000616167c11 */ /* 0x000fe2000f8e30ff */
[----:B------:R-:W-:Y:S02]  /*5120*/  IMAD.U32 R13, RZ, RZ, UR26 ;  /* 0x0000001aff0d7e24 */ /* 0x000fe4000f8e00ff */
[----:B------:R-:W-:Y:S02]  /*5130*/  IMAD.MOV.U32 R3, RZ, RZ, R0 ;  /* 0x000000ffff037224 */ /* 0x000fe400078e0000 */
[----:B------:R-:W-:Y:S02]  /*5140*/  IMAD.MOV.U32 R4, RZ, RZ, R7 ;  /* 0x000000ffff047224 */ /* 0x000fe400078e0007 */
[----:B------:R-:W-:-:S07]  /*5150*/  IMAD.SHL.U32 R19, R19, 0x20, RZ ;  /* 0x0000002013137824 */ /* 0x000fce00078e00ff */
.L_x_113:
[----:B------:R-:W0:Y:S01]  /*5160*/  S2R R10, SR_CgaCtaId ;  /* 0x00000000000a7919 */ /* 0x000e220000008800 */
[----:B------:R-:W-:Y:S01]  /*5170*/  MOV R5, 0x400 ;  /* 0x0000040000057802 */ /* 0x000fe20000000f00 */
[----:B------:R-:W1:Y:S03]  /*5180*/  @!P2 LDC R9, c[0x0][0x500] ;  /* 0x00014000ff09ab82 */ /* 0x000e660000000800 */
[----:B0-----:R-:W-:Y:S02]  /*5190*/  LEA R11, R10, R5, 0x18 ;  /* 0x000000050a0b7211 */ /* 0x001fe400078ec0ff */
[----:B------:R-:W-:-:S03]  /*51a0*/  SHF.L.U32 R5, R3, 0x1f, RZ ;  /* 0x0000001f03057819 */ /* 0x000fc600000006ff */
[----:B------:R-:W-:-:S04]  /*51b0*/  IMAD R10, R4, 0x8, R11 ;  /* 0x00000008040a7824 */ /* 0x000fc800078e020b */
[----:B------:R-:W0:Y:S02]  /*51c0*/  SYNCS.PHASECHK.TRANS64.TRYWAIT P1, [R10+URZ+0x70], R5 ;  /* 0x000070050a0075a7 */ /* 0x000e24000802017f */
[----:B01----:R-:W-:Y:S05]  /*51d0*/  @!P1 BRA `(.L_x_110) ;  /* 0x0000001400389947 */ /* 0x003fea0003800000 */
.L_x_142:
[----:B0-----:R-:W-:Y:S01]  /*51e0*/  PRMT R5, R6, 0x9910, RZ ;  /* 0x0000991006057816 */ /* 0x001fe200000000ff */
[----:B------:R0:W-:Y:S03]  /*51f0*/  @!P2 SYNCS.ARRIVE.TRANS64 RZ, [R10+URZ], R9 ;  /* 0x000000090affa9a7 */ /* 0x0001e6000800003f */
[----:B------:R-:W-:-:S13]  /*5200*/  ISETP.NE.AND P1, PT, R5, 0x2, PT ;  /* 0x000000020500780c */ /* 0x000fda0003f25270 */
[----:B0-----:R-:W-:Y:S05]  /*5210*/  @P1 BRA `(.L_x_111) ;  /* 0x0000000000041947 */ /* 0x001fea0003800000 */
[----:B------:R-:W-:Y:S01]  /*5220*/  BPT.TRAP 0x1 ;  /* 0x000000040000795c */ /* 0x000fe20000300000 */
.L_x_111:
[----:B------:R-:W-:Y:S05]  /*5230*/  @P0 BRA `(.L_x_112) ;  /* 0x0000000000040947 */ /* 0x000fea0003800000 */
[----:B------:R-:W-:Y:S01]  /*5240*/  BPT.TRAP 0x1 ;  /* 0x000000040000795c */ /* 0x000fe20000300000 */
.L_x_112:
[----:B------:R-:W-:Y:S01]  /*5250*/  R2UR UR8, R4 ;  /* 0x00000000040872ca */ /* 0x000fe200000e0000 */
[----:B------:R-:W-:Y:S01]  /*5260*/  VIADD R13, R13, 0xffffffff ;  /* 0xffffffff0d0d7836 */ /* 0x000fe20000000000 */
[----:B------:R-:W-:Y:S01]  /*5270*/  R2UR UR15, R11 ;  /* 0x000000000b0f72ca */ /* 0x000fe200000e0000 */
[----:B------:R-:W-:Y:S01]  /*5280*/  UIADD3 UR14, UP0, UR24, 0xf0, URZ ;  /* 0x000000f0180e7890 */ /* 0x000fe2000ff1e03f */
[----:B------:R-:W-:Y:S01]  /*5290*/  R2UR UR22, R19 ;  /* 0x00000000131672ca */ /* 0x000fe200000e0000 */
[----:B------:R-:W-:Y:S01]  /*52a0*/  UIADD3 UR30, UP1, UR24, 0x1f0, URZ ;  /* 0x000001f0181e7890 */ /* 0x000fe2000ff3e03f */
[----:B------:R-:W-:Y:S01]  /*52b0*/  R2UR UR9, R10 ;  /* 0x000000000a0972ca */ /* 0x000fe200000e0000 */
[----:B------:R-:W-:Y:S01]  /*52c0*/  UPRMT UR19, URZ, 0x5410, UR18 ;  /* 0x000054103f137896 */ /* 0x000fe20008000012 */
[----:B------:R-:W-:Y:S01]  /*52d0*/  R2UR UR10, R12 ;  /* 0x000000000c0a72ca */ /* 0x000fe200000e0000 */
[----:B------:R-:W-:Y:S01]  /*52e0*/  VIADD R4, R4, 0x1 ;  /* 0x0000000104047836 */ /* 0x000fe20000000000 */
[----:B------:R-:W-:Y:S01]  /*52f0*/  R2UR UR12, R2 ;  /* 0x00000000020c72ca */ /* 0x000fe200000e0000 */
[----:B------:R-:W-:Y:S01]  /*5300*/  UPRMT UR29, URZ, 0x5410, UR13 ;  /* 0x000054103f1d7896 */ /* 0x000fe2000800000d */
[----:B------:R-:W-:Y:S01]  /*5310*/  R2UR UR23, R22 ;  /* 0x00000000161772ca */ /* 0x000fe200000e0000 */
[----:B------:R-:W-:Y:S01]  /*5320*/  USHF.L.U32 UR8, UR8, 0xb, URZ ;  /* 0x0000000b08087899 */ /* 0x000fe2000800063f */
[----:B------:R-:W-:Y:S01]  /*5330*/  ISETP.GT.AND P3, PT, R13, 0x1, PT ;  /* 0x000000010d00780c */ /* 0x000fe20003f64270 */
[----:B------:R-:W-:Y:S01]  /*5340*/  UIADD3.X UR31, URZ, UR25, URZ, UP1, !UPT ;  /* 0x000000193f1f7290 */ /* 0x000fe20008ffe43f */
[----:B------:R-:W-:Y:S01]  /*5350*/  ISETP.NE.AND P1, PT, R4, 0xe, PT ;  /* 0x0000000e0400780c */ /* 0x000fe20003f25270 */
[----:B------:R-:W-:Y:S01]  /*5360*/  ULEA UR11, UR27, UR8, 0xa ;  /* 0x000000081b0b7291 */ /* 0x000fe2000f8e503f */
[----:B------:R-:W-:Y:S01]  /*5370*/  VIADD R12, R12, 0x20 ;  /* 0x000000200c0c7836 */ /* 0x000fe20000000000 */
[----:B------:R-:W-:Y:S01]  /*5380*/  ULOP3.LUT UR8, UR8, 0x400, UR28, 0xf8, !UPT ;  /* 0x0000040008087892 */ /* 0x000fe2000f8ef81c */
[----:B------:R-:W-:Y:S01]  /*5390*/  SEL R10, RZ, 0x1, P1 ;  /* 0x00000001ff0a7807 */ /* 0x000fe20000800000 */
[----:B------:R-:W-:Y:S01]  /*53a0*/  ULEA UR11, UR11, UR15, 0x2 ;  /* 0x0000000f0b0b7291 */ /* 0x000fe2000f8e103f */
[----:B------:R-:W-:Y:S01]  /*53b0*/  SEL R4, R4, RZ, P1 ;  /* 0x000000ff04047207 */ /* 0x000fe20000800000 */
[----:B------:R-:W-:Y:S01]  /*53c0*/  ULEA UR8, UR8, UR15, 0x2 ;  /* 0x0000000f08087291 */ /* 0x000fe2000f8e103f */
[----:B------:R-:W-:Y:S01]  /*53d0*/  LOP3.LUT R3, R3, R10, RZ, 0x3c, !PT ;  /* 0x0000000a03037212 */ /* 0x000fe200078e3cff */
[----:B------:R-:W-:-:S02]  /*53e0*/  UIADD3 UR20, UR11, 0x200, URZ ;  /* 0x000002000b147890 */ /* 0x000fc4000fffe03f */
[----:B------:R-:W-:Y:S02]  /*53f0*/  UIADD3.X UR15, URZ, UR25, URZ, UP0, !UPT ;  /* 0x000000193f0f7290 */ /* 0x000fe400087fe43f */
[----:B------:R-:W-:Y:S01]  /*5400*/  UIADD3 UR21, UR8, 0x1c200, URZ ;  /* 0x0001c20008157890 */ /* 0x000fe2000fffe03f */
[----:B------:R-:W-:Y:S01]  /*5410*/  UMOV UR16, 0x0 ;  /* 0x0000000000107882 */ /* 0x000fe20000000000 */
[----:B------:R-:W-:Y:S01]  /*5420*/  UMOV UR17, 0x10000000 ;  /* 0x1000000000117882 */ /* 0x000fe20000000000 */
[----:B------:R-:W-:Y:S01]  /*5430*/  UMOV UR11, UR22 ;  /* 0x00000016000b7c82 */ /* 0x000fe20008000000 */
[----:B------:R-:W-:-:S03]  /*5440*/  UMOV UR8, UR20 ;  /* 0x0000001400087c82 */ /* 0x000fc60008000000 */
[----:B------:R0:W-:Y:S02]  /*5450*/  UTMALDG.3D.MULTICAST [UR8], [UR14], UR19, desc[UR16] ;  /* 0x000010080e0073b4 */ /* 0x0001e40008011813 */
[----:B0-----:R-:W-:Y:S01]  /*5460*/  UMOV UR8, UR21 ;  /* 0x0000001500087c82 */ /* 0x001fe20008000000 */
[----:B------:R-:W-:Y:S02]  /*5470*/  UMOV UR11, UR23 ;  /* 0x00000017000b7c82 */ /* 0x000fe40008000000 */
[----:B------:R0:W-:Y:S02]  /*5480*/  UTMALDG.3D.MULTICAST [UR8], [UR30], UR29, desc[UR16] ;  /* 0x000010081e0073b4 */ /* 0x0001e4000801181d */
[----:B0-----:R-:W-:Y:S05]  /*5490*/  @P3 BRA `(.L_x_113) ;  /* 0xfffffffc00303947 */ /* 0x001fea000383ffff */
.L_x_109:
[----:B------:R-:W-:Y:S05]  /*54a0*/  BSYNC B1 ;  /* 0x0000000000017941 */ /* 0x000fea0003800000 */
.L_x_108:
[----:B------:R-:W2:Y:S01]  /*54b0*/  LDL.64 R10, [R1] ;  /* 0x00000000010a7983 */ /* 0x000ea20000100a00 */
[----:B------:R-:W-:Y:S01]  /*54c0*/  LOP3.LUT P4, RZ, R8, 0xff, RZ, 0xc0, !PT ;  /* 0x000000ff08ff7812 */ /* 0x000fe2000788c0ff */
[----:B------:R-:W-:Y:S01]  /*54d0*/  VIADD R4, R7, UR40 ;  /* 0x0000002807047c36 */ /* 0x000fe20008000000 */
[----:B------:R-:W-:Y:S01]  /*54e0*/  ULDC.64 UR8, c[0x0][0x650] ;  /* 0x0001940000087ab9 */ /* 0x000fe20000000a00 */
[----:B------:R-:W-:Y:S01]  /*54f0*/  IMAD.U32 R5, RZ, RZ, UR40 ;  /* 0x00000028ff057e24 */ /* 0x000fe2000f8e00ff */
[----:B------:R-:W-:Y:S01]  /*5500*/  UISETP.GE.U32.AND UP0, UPT, UR40, 0xe, UPT ;  /* 0x0000000e2800788c */ /* 0x000fe2000bf06070 */
[----:B------:R-:W-:Y:S01]  /*5510*/  BSSY B1, `(.L_x_114) ;  /* 0x0000070000017945 */ /* 0x000fe20003800000 */
[----:B------:R-:W-:Y:S01]  /*5520*/  SHF.R.U32.HI R2, RZ, 0x1, R4 ;  /* 0x00000001ff027819 */ /* 0x000fe20000011604 */
[----:B------:R-:W-:Y:S01]  /*5530*/  IMAD.MOV.U32 R19, RZ, RZ, -0x1 ;  /* 0xffffffffff137424 */ /* 0x000fe200078e00ff */
[----:B------:R-:W-:Y:S01]  /*5540*/  ISETP.GT.U32.AND P1, PT, R4, 0xd, PT ;  /* 0x0000000d0400780c */ /* 0x000fe20003f24070 */
[----:B------:R-:W-:Y:S01]  /*5550*/  IMAD.MOV.U32 R22, RZ, RZ, -0x1 ;  /* 0xffffffffff167424 */ /* 0x000fe200078e00ff */
[----:B------:R-:W-:-:S02]  /*5560*/  PLOP3.LUT P3, PT, PT, PT, UP0, 0x80, 0x0 ;  /* 0x000000000000781c */ /* 0x000fc40003f6f008 */
[----:B------:R-:W-:Y:S01]  /*5570*/  ISETP.LT.U32.AND P1, PT, R5, 0xe, P1 ;  /* 0x0000000e0500780c */ /* 0x000fe20000f21070 */
[----:B------:R-:W0:Y:S01]  /*5580*/  @P4 S2R R8, SR_CgaCtaId ;  /* 0x0000000000084919 */ /* 0x000e220000008800 */
[----:B------:R-:W-:-:S04]  /*5590*/  @P4 MOV R3, 0x400 ;  /* 0x0000040000034802 */ /* 0x000fc80000000f00 */
[----:B0-----:R-:W-:Y:S01]  /*55a0*/  @P4 LEA R8, R8, R3, 0x18 ;  /* 0x0000000308084211 */ /* 0x001fe200078ec0ff */
[----:B------:R-:W-:-:S03]  /*55b0*/  IMAD.WIDE.U32 R2, R2, -0x6db6db6d, RZ ;  /* 0x9249249302027825 */ /* 0x000fc600078e00ff */
[----:B------:R0:W-:Y:S01]  /*55c0*/  @P4 SYNCS.ARRIVE.TRANS64.A1T0 RZ, [R8+URZ+0x118], RZ ;  /* 0x000118ff08ff49a7 */ /* 0x0001e2000810003f */
[----:B------:R-:W-:Y:S01]  /*55d0*/  IMAD.MOV.U32 R2, RZ, RZ, -0x1 ;  /* 0xffffffffff027424 */ /* 0x000fe200078e00ff */
[----:B------:R-:W-:Y:S02]  /*55e0*/  SHF.R.U32.HI R5, RZ, 0x2, R3 ;  /* 0x00000002ff057819 */ /* 0x000fe40000011603 */
[----:B------:R-:W-:-:S03]  /*55f0*/  SEL R3, RZ, 0x1, !P1 ;  /* 0x00000001ff037807 */ /* 0x000fc60004800000 */
[----:B------:R-:W-:Y:S01]  /*5600*/  IMAD R7, R5, -0xe, R4 ;  /* 0xfffffff205077824 */ /* 0x000fe200078e0204 */
[----:B------:R-:W-:Y:S02]  /*5610*/  LOP3.LUT R0, R0, R3, RZ, 0x3c, !PT ;  /* 0x0000000300007212 */ /* 0x000fe400078e3cff */
[----:B------:R-:W-:Y:S02]  /*5620*/  PRMT R3, RZ, 0x7610, R3 ;  /* 0x00007610ff037816 */ /* 0x000fe40000000003 */
[----:B------:R-:W-:Y:S02]  /*5630*/  @P3 LOP3.LUT R0, R0, 0x1, R5, 0x78, !PT ;  /* 0x0000000100003812 */ /* 0x000fe400078e7805 */
[----:B0-----:R-:W-:Y:S02]  /*5640*/  PRMT R8, RZ, 0x7610, R8 ;  /* 0x00007610ff087816 */ /* 0x001fe40000000008 */
[----:B--2---:R-:W-:-:S04]  /*5650*/  IADD3 R18, P4, R18, R10, RZ ;  /* 0x0000000a12127210 */ /* 0x004fc80007f9e0ff */
[----:B------:R-:W-:Y:S01]  /*5660*/  ISETP.GE.U32.AND P1, PT, R18, UR8, PT ;  /* 0x0000000812007c0c */ /* 0x000fe2000bf26070 */
[----:B------:R-:W-:-:S05]  /*5670*/  IMAD.X R17, R17, 0x1, R23, P4 ;  /* 0x0000000111117824 */ /* 0x000fca00020e0617 */
[----:B------:R-:W-:-:S13]  /*5680*/  ISETP.GE.U32.AND.EX P1, PT, R17, UR9, PT, P1 ;  /* 0x0000000911007c0c */ /* 0x000fda000bf26110 */
[----:B------:R-:W-:Y:S05]  /*5690*/  @P1 BRA `(.L_x_115) ;  /* 0x00000004005c1947 */ /* 0x000fea0003800000 */
[----:B------:R-:W0:Y:S01]  /*56a0*/  S2R R11, SR_CTAID.X ;  /* 0x00000000000b7919 */ /* 0x000e220000002500 */
[----:B------:R-:W-:Y:S01]  /*56b0*/  ULDC.64 UR8, c[0x0][0x628] ;  /* 0x00018a0000087ab9 */ /* 0x000fe20000000a00 */
[----:B------:R-:W1:Y:S01]  /*56c0*/  LDC R12, c[0x0][0x144] ;  /* 0x00005100ff0c7b82 */ /* 0x000e620000000800 */
[----:B------:R-:W-:Y:S01]  /*56d0*/  ISETP.NE.U32.AND P1, PT, RZ, UR8, PT ;  /* 0x00000008ff007c0c */ /* 0x000fe2000bf25070 */
[----:B------:R-:W2:Y:S01]  /*56e0*/  S2R R9, SR_CTAID.Y ;  /* 0x0000000000097919 */ /* 0x000ea20000002600 */
[----:B------:R-:W-:Y:S01]  /*56f0*/  ULDC UR10, c[0x0][0x150] ;  /* 0x00005400000a7ab9 */ /* 0x000fe20000000800 */
[----:B------:R-:W-:Y:S01]  /*5700*/  ULDC UR11, c[0x0][0x630] ;  /* 0x00018c00000b7ab9 */ /* 0x000fe20000000800 */
[----:B------:R-:W-:Y:S01]  /*5710*/  ISETP.NE.AND.EX P1, PT, RZ, UR9, PT, P1 ;  /* 0x00000009ff007c0c */ /* 0x000fe2000bf25310 */
[----:B------:R-:W-:Y:S01]  /*5720*/  IMAD.MOV.U32 R2, RZ, RZ, R18 ;  /* 0x000000ffff027224 */ /* 0x000fe200078e0012 */
[----:B0-----:R-:W-:-:S05]  /*5730*/  I2FP.F32.U32 R3, R11 ;  /* 0x0000000b00037245 */ /* 0x001fca0000201000 */
[----:B------:R-:W-:Y:S01]  /*5740*/  FMUL R14, R3, UR10 ;  /* 0x0000000a030e7c20 */ /* 0x000fe20008400000 */
[----:B------:R-:W-:-:S05]  /*5750*/  IMAD.MOV.U32 R3, RZ, RZ, R17 ;  /* 0x000000ffff037224 */ /* 0x000fca00078e0011 */
[----:B--2---:R-:W-:Y:S05]  /*5760*/  @!P1 BRA `(.L_x_116) ;  /* 0x0000000000289947 */ /* 0x004fea0003800000 */
[----:B------:R-:W-:Y:S02]  /*5770*/  ULDC UR10, c[0x0][0x634] ;  /* 0x00018d00000a7ab9 */ /* 0x000fe40000000800 */
[----:B------:R-:W-:-:S05]  /*5780*/  IADD3 R3, P1, R18, UR10, RZ ;  /* 0x0000000a12037c10 */ /* 0x000fca000ff3e0ff */
[----:B------:R-:W-:-:S04]  /*5790*/  IMAD.X R13, RZ, RZ, R17, P1 ;  /* 0x000000ffff0d7224 */ /* 0x000fc800008e0611 */
[----:B------:R-:W-:-:S04]  /*57a0*/  IMAD.WIDE.U32 R4, R13, UR8, RZ ;  /* 0x000000080d047c25 */ /* 0x000fc8000f8e00ff */
[----:B------:R-:W-:-:S04]  /*57b0*/  IMAD.WIDE.U32 R4, P1, R3, UR9, R4 ;  /* 0x0000000903047c25 */ /* 0x000fc8000f820004 */
[----:B------:R-:W-:-:S04]  /*57c0*/  IMAD.WIDE.U32 R2, R3, UR8, RZ ;  /* 0x0000000803027c25 */ /* 0x000fc8000f8e00ff */
[----:B------:R-:W-:Y:S01]  /*57d0*/  IMAD.MOV.U32 R2, RZ, RZ, R5 ;  /* 0x000000ffff027224 */ /* 0x000fe200078e0005 */
[----:B------:R-:W-:Y:S01]  /*57e0*/  IADD3 RZ, P3, R3, R4, RZ ;  /* 0x0000000403ff7210 */ /* 0x000fe20007f7e0ff */
[----:B------:R-:W-:-:S04]  /*57f0*/  IMAD.X R3, RZ, RZ, RZ, P1 ;  /* 0x000000ffff037224 */ /* 0x000fc800008e06ff */
[----:B------:R-:W-:-:S08]  /*5800*/  IMAD.WIDE.U32.X R2, R13, UR9, R2, P3 ;  /* 0x000000090d027c25 */ /* 0x000fd000098e0402 */
.L_x_116:
[--C-:B------:R-:W-:Y:S01]  /*5810*/  SHF.R.U64 R10, R2, UR11, R3.reuse ;  /* 0x0000000b020a7c19 */ /* 0x100fe20008001203 */
[----:B------:R-:W0:Y:S01]  /*5820*/  F2I.U32.TRUNC.NTZ R14, R14 ;  /* 0x0000000e000e7305 */ /* 0x000e22000020f000 */
[----:B------:R-:W-:Y:S01]  /*5830*/  SHF.R.U32.HI R2, RZ, UR11, R3 ;  /* 0x0000000bff027c19 */ /* 0x000fe20008011603 */
[----:B------:R-:W-:Y:S01]  /*5840*/  ULDC.64 UR8, c[0x0][0x620] ;  /* 0x0001880000087ab9 */ /* 0x000fe20000000a00 */
[----:B------:R-:W-:Y:S01]  /*5850*/  IADD3 R5, P1, RZ, -R10, RZ ;  /* 0x8000000aff057210 */ /* 0x000fe20007f3e0ff */
[----:B------:R-:W-:Y:S01]  /*5860*/  IMAD.MOV.U32 R3, RZ, RZ, R17 ;  /* 0x000000ffff037224 */ /* 0x000fe200078e0011 */
[----:B------:R-:W-:-:S03]  /*5870*/  ULDC.64 UR10, c[0x0][0x640] ;  /* 0x00019000000a7ab9 */ /* 0x000fc60000000a00 */
[----:B------:R-:W-:Y:S01]  /*5880*/  IMAD.X R2, RZ, RZ, ~R2, P1 ;  /* 0x000000ffff027224 */ /* 0x000fe200008e0e02 */
[----:B------:R-:W-:-:S03]  /*5890*/  ISETP.NE.U32.AND P1, PT, RZ, UR10, PT ;  /* 0x0000000aff007c0c */ /* 0x000fc6000bf25070 */
[----:B------:R-:W-:Y:S01]  /*58a0*/  IMAD R4, R2, UR8, RZ ;  /* 0x0000000802047c24 */ /* 0x000fe2000f8e02ff */
[----:B------:R-:W-:Y:S01]  /*58b0*/  ISETP.NE.AND.EX P1, PT, RZ, UR11, PT, P1 ;  /* 0x0000000bff007c0c */ /* 0x000fe2000bf25310 */
[----:B------:R-:W-:-:S04]  /*58c0*/  IMAD.MOV.U32 R2, RZ, RZ, R18 ;  /* 0x000000ffff027224 */ /* 0x000fc800078e0012 */
[----:B------:R-:W-:Y:S01]  /*58d0*/  IMAD.WIDE.U32 R2, R5, UR8, R2 ;  /* 0x0000000805027c25 */ /* 0x000fe2000f8e0002 */
[----:B------:R-:W-:-:S03]  /*58e0*/  ULDC UR8, c[0x0][0x618] ;  /* 0x0001860000087ab9 */ /* 0x000fc60000000800 */
[----:B------:R-:W-:Y:S01]  /*58f0*/  IMAD R5, R5, UR9, R4 ;  /* 0x0000000905057c24 */ /* 0x000fe2000f8e0204 */
[----:B------:R-:W-:Y:S01]  /*5900*/  ULDC UR9, c[0x0][0x154] ;  /* 0x0000550000097ab9 */ /* 0x000fe20000000800 */
[----:B0-----:R-:W-:Y:S02]  /*5910*/  IMAD.MOV R4, RZ, RZ, -R14 ;  /* 0x000000ffff047224 */ /* 0x001fe400078e0a0e */
[----:B------:R-:W0:Y:S01]  /*5920*/  LDC R14, c[0x0][0x148] ;  /* 0x00005200ff0e7b82 */ /* 0x000e220000000800 */
[----:B------:R-:W-:Y:S02]  /*5930*/  IMAD.IADD R3, R3, 0x1, R5 ;  /* 0x0000000103037824 */ /* 0x000fe400078e0205 */
[----:B-1----:R-:W-:Y:S01]  /*5940*/  IMAD R11, R12, R4, R11 ;  /* 0x000000040c0b7224 */ /* 0x002fe200078e020b */
[----:B------:R-:W-:Y:S02]  /*5950*/  I2FP.F32.U32 R4, R9 ;  /* 0x0000000900047245 */ /* 0x000fe40000201000 */
[----:B------:R-:W-:-:S02]  /*5960*/  SHF.R.U64 R12, R2, UR8, R3 ;  /* 0x00000008020c7c19 */ /* 0x000fc40008001203 */
[----:B------:R-:W-:Y:S01]  /*5970*/  SHF.R.U32.HI R3, RZ, UR8, R3 ;  /* 0x00000008ff037c19 */ /* 0x000fe20008011603 */
[----:B------:R-:W-:Y:S01]  /*5980*/  FMUL R4, R4, UR9 ;  /* 0x0000000904047c20 */ /* 0x000fe20008400000 */
[----:B------:R-:W-:Y:S02]  /*5990*/  ULDC UR8, c[0x0][0x608] ;  /* 0x0001820000087ab9 */ /* 0x000fe40000000800 */
[--C-:B------:R-:W-:Y:S01]  /*59a0*/  SHF.R.U64 R15, R12, UR8, R3.reuse ;  /* 0x000000080c0f7c19 */ /* 0x100fe20008001203 */
[----:B------:R1:W2:Y:S01]  /*59b0*/  F2I.U32.TRUNC.NTZ R20, R4 ;  /* 0x0000000400147305 */ /* 0x0002a2000020f000 */
[----:B------:R-:W-:Y:S01]  /*59c0*/  SHF.R.U32.HI R2, RZ, UR8, R3 ;  /* 0x00000008ff027c19 */ /* 0x000fe20008011603 */
[----:B------:R-:W-:-:S03]  /*59d0*/  ULDC UR8, c[0x0][0x658] ;  /* 0x0001960000087ab9 */ /* 0x000fc60000000800 */
[--C-:B------:R-:W-:Y:S02]  /*59e0*/  SHF.R.U64 R13, R15, UR8, R2.reuse ;  /* 0x000000080f0d7c19 */ /* 0x100fe40008001202 */
[----:B------:R-:W-:-:S03]  /*59f0*/  SHF.R.U32.HI R19, RZ, UR8, R2 ;  /* 0x00000008ff137c19 */ /* 0x000fc60008011602 */
[----:B------:R-:W-:Y:S02]  /*5a00*/  IMAD.MOV.U32 R2, RZ, RZ, R13 ;  /* 0x000000ffff027224 */ /* 0x000fe400078e000d */
[----:B------:R-:W-:Y:S01]  /*5a10*/  IMAD.MOV.U32 R3, RZ, RZ, R19 ;  /* 0x000000ffff037224 */ /* 0x000fe200078e0013 */
[----:B-1----:R-:W-:Y:S06]  /*5a20*/  @!P1 BRA `(.L_x_117) ;  /* 0x0000000000289947 */ /* 0x002fec0003800000 */
        /* <DEDUP_REMOVED lines=10> */
.L_x_117:
[----:B------:R-:W1:Y:S01]  /*5ad0*/  LDC R4, c[0x0][0x65c] ;  /* 0x00019700ff047b82 */ /* 0x000e620000000800 */
[----:B------:R-:W-:Y:S01]  /*5ae0*/  ULDC UR8, c[0x0][0x648] ;  /* 0x0001920000087ab9 */ /* 0x000fe20000000800 */
[----:B------:R-:W-:Y:S01]  /*5af0*/  LOP3.LUT R15, R15, UR7, RZ, 0xc0, !PT ;  /* 0x000000070f0f7c12 */ /* 0x000fe2000f8ec0ff */
[----:B--2---:R-:W-:Y:S01]  /*5b00*/  IMAD.MOV R20, RZ, RZ, -R20 ;  /* 0x000000ffff147224 */ /* 0x004fe200078e0a14 */
[----:B------:R-:W-:Y:S01]  /*5b10*/  SHF.R.U64 R2, R2, UR8, R3 ;  /* 0x0000000802027c19 */ /* 0x000fe20008001203 */
[----:B------:R-:W-:Y:S01]  /*5b20*/  ULDC UR8, c[0x0][0x638] ;  /* 0x00018e0000087ab9 */ /* 0x000fe20000000800 */
[----:B------:R-:W-:Y:S01]  /*5b30*/  LOP3.LUT R12, R12, UR4, RZ, 0xc0, !PT ;  /* 0x000000040c0c7c12 */ /* 0x000fe2000f8ec0ff */
[----:B------:R-:W-:Y:S01]  /*5b40*/  ULDC UR9, c[0x0][0x610] ;  /* 0x0001840000097ab9 */ /* 0x000fe20000000800 */
[----:B------:R-:W-:Y:S01]  /*5b50*/  IMAD.MOV.U32 R3, RZ, RZ, 0x1 ;  /* 0x00000001ff037424 */ /* 0x000fe200078e00ff */
[----:B-1----:R-:W-:Y:S01]  /*5b60*/  ISETP.NE.AND P1, PT, R4, 0x1, PT ;  /* 0x000000010400780c */ /* 0x002fe20003f25270 */
[----:B------:R-:W-:-:S02]  /*5b70*/  IMAD.MOV R4, RZ, RZ, -R2 ;  /* 0x000000ffff047224 */ /* 0x000fc400078e0a02 */
[----:B------:R-:W-:Y:S02]  /*5b80*/  IMAD R2, R2, UR5, R15 ;  /* 0x0000000502027c24 */ /* 0x000fe4000f8e020f */
[----:B------:R-:W-:Y:S01]  /*5b90*/  IMAD R13, R4, UR8, R13 ;  /* 0x00000008040d7c24 */ /* 0x000fe2000f8e020d */
[----:B------:R-:W-:-:S07]  /*5ba0*/  ULDC UR8, c[0x0][0x600] ;  /* 0x0001800000087ab9 */ /* 0x000fce0000000800 */
[----:B0-----:R-:W-:-:S04]  /*5bb0*/  @P1 IMAD R11, R14, R20, R9 ;  /* 0x000000140e0b1224 */ /* 0x001fc800078e0209 */
[----:B------:R-:W-:Y:S02]  /*5bc0*/  IMAD R11, R2, UR9, R11 ;  /* 0x00000009020b7c24 */ /* 0x000fe4000f8e020b */
[----:B------:R-:W-:-:S05]  /*5bd0*/  IMAD R2, R13, UR8, R12 ;  /* 0x000000080d027c24 */ /* 0x000fca000f8e020c */
[----:B------:R-:W-:Y:S02]  /*5be0*/  SEL R22, R2, R11, !P1 ;  /* 0x0000000b02167207 */ /* 0x000fe40004800000 */
[----:B------:R-:W-:Y:S01]  /*5bf0*/  SEL R19, R11, R2, !P1 ;  /* 0x000000020b137207 */ /* 0x000fe20004800000 */
[----:B------:R-:W-:-:S07]  /*5c00*/  IMAD.MOV.U32 R2, RZ, RZ, R10 ;  /* 0x000000ffff027224 */ /* 0x000fce00078e000a */
.L_x_115:
[----:B------:R-:W-:Y:S05]  /*5c10*/  BSYNC B1 ;  /* 0x0000000000017941 */ /* 0x000fea0003800000 */
.L_x_114:
[----:B------:R-:W-:-:S13]  /*5c20*/  LOP3.LUT P1, RZ, R3, 0xff, RZ, 0xc0, !PT ;  /* 0x000000ff03ff7812 */ /* 0x000fda000782c0ff */
[----:B------:R-:W-:Y:S05]  /*5c30*/  @P1 BRA `(.L_x_118) ;  /* 0xfffffff400101947 */ /* 0x000fea000383ffff */
[----:B------:R-:W-:Y:S05]  /*5c40*/  BSYNC B0 ;  /* 0x0000000000007941 */ /* 0x000fea0003800000 */
.L_x_106:
[----:B------:R-:W-:-:S03]  /*5c50*/  UMOV UR8, 0xffffffff ;  /* 0xffffffff00087882 */ /* 0x000fc60000000000 */
[----:B------:R-:W-:Y:S05]  /*5c60*/  BRA.DIV UR8, `(.L_x_119) ;  /* 0x0000000a08a87947 */ /* 0x000fea000b800000 */
[----:B------:R-:W-:-:S13]  /*5c70*/  ELECT P6, URZ, PT ;  /* 0x00000000003f782f */ /* 0x000fda00038c0000 */
.L_x_145:
[----:B------:R-:W-:Y:S04]  /*5c80*/  BSSY B0, `(.L_x_120) ;  /* 0x0000085000007945 */ /* 0x000fe80003800000 */
[----:B------:R-:W-:Y:S05]  /*5c90*/  @!P6 BRA `(.L_x_121) ;  /* 0x00000008000ce947 */ /* 0x000fea0003800000 */
[----:B------:R-:W-:-:S04]  /*5ca0*/  LOP3.LUT R16, R16, 0x2, RZ, 0xfc, !PT ;  /* 0x0000000210107812 */ /* 0x000fc800078efcff */
[----:B------:R-:W-:-:S13]  /*5cb0*/  ISETP.NE.AND P0, PT, R16, 0x3, PT ;  /* 0x000000031000780c */ /* 0x000fda0003f05270 */
[----:B------:R-:W-:Y:S05]  /*5cc0*/  @!P0 BRA `(.L_x_122) ;  /* 0x0000000000048947 */ /* 0x000fea0003800000 */
[----:B------:R-:W-:Y:S01]  /*5cd0*/  BPT.TRAP 0x1 ;  /* 0x000000040000795c */ /* 0x000fe20000300000 */
.L_x_122:
[----:B------:R-:W0:Y:S01]  /*5ce0*/  S2R R3, SR_CgaCtaId ;  /* 0x0000000000037919 */ /* 0x000e220000008800 */
[----:B------:R-:W-:Y:S02]  /*5cf0*/  MOV R2, 0x400 ;  /* 0x0000040000027802 */ /* 0x000fe40000000f00 */
[----:B------:R-:W-:Y:S02]  /*5d00*/  SHF.L.U32 R4, R0, 0x1f, RZ ;  /* 0x0000001f00047819 */ /* 0x000fe400000006ff */
[----:B0-----:R-:W-:-:S05]  /*5d10*/  LEA R2, R3, R2, 0x18 ;  /* 0x0000000203027211 */ /* 0x001fca00078ec0ff */
[----:B------:R-:W-:-:S04]  /*5d20*/  VIADD R2, R2, 0x70 ;  /* 0x0000007002027836 */ /* 0x000fc80000000000 */
[C---:B------:R-:W-:Y:S02]  /*5d30*/  IMAD R9, R7.reuse, 0x8, R2 ;  /* 0x0000000807097824 */ /* 0x040fe400078e0202 */
[----:B------:R-:W-:Y:S02]  /*5d40*/  VIADD R7, R7, 0x1 ;  /* 0x0000000107077836 */ /* 0x000fe40000000000 */
[----:B------:R-:W0:Y:S03]  /*5d50*/  SYNCS.PHASECHK.TRANS64.TRYWAIT P0, [R9+URZ], R4 ;  /* 0x00000004090075a7 */ /* 0x000e26000800017f */
[----:B------:R-:W-:-:S04]  /*5d60*/  ISETP.NE.AND P1, PT, R7, 0xe, PT ;  /* 0x0000000e0700780c */ /* 0x000fc80003f25270 */
[----:B------:R-:W-:Y:S02]  /*5d70*/  SEL R3, RZ, 0x1, P1 ;  /* 0x00000001ff037807 */ /* 0x000fe40000800000 */
[----:B------:R-:W-:Y:S02]  /*5d80*/  SEL R7, R7, RZ, P1 ;  /* 0x000000ff07077207 */ /* 0x000fe40000800000 */
[----:B------:R-:W-:-:S03]  /*5d90*/  LOP3.LUT R6, R0, R3, RZ, 0x3c, !PT ;  /* 0x0000000300067212 */ /* 0x000fc600078e3cff */
[----:B------:R-:W-:Y:S01]  /*5da0*/  IMAD R8, R7, 0x8, R2 ;  /* 0x0000000807087824 */ /* 0x000fe200078e0202 */
[----:B------:R-:W-:Y:S01]  /*5db0*/  SHF.L.U32 R5, R6, 0x1f, RZ ;  /* 0x0000001f06057819 */ /* 0x000fe200000006ff */
[----:B0-----:R-:W-:Y:S06]  /*5dc0*/  @!P0 BRA `(.L_x_123) ;  /* 0x0000000800708947 */ /* 0x001fec0003800000 */
.L_x_146:
[----:B------:R-:W1:Y:S01]  /*5dd0*/  SYNCS.PHASECHK.TRANS64.TRYWAIT P0, [R8+URZ], R5 ;  /* 0x00000005080075a7 */ /* 0x000e62000800017f */
[----:B------:R-:W-:-:S05]  /*5de0*/  VIADD R0, R7, 0x1 ;  /* 0x0000000107007836 */ /* 0x000fca0000000000 */
[----:B------:R-:W-:-:S04]  /*5df0*/  ISETP.NE.AND P1, PT, R0, 0xe, PT ;  /* 0x0000000e0000780c */ /* 0x000fc80003f25270 */
[----:B------:R-:W-:Y:S02]  /*5e00*/  SEL R3, RZ, 0x1, P1 ;  /* 0x00000001ff037807 */ /* 0x000fe40000800000 */
[----:B------:R-:W-:Y:S02]  /*5e10*/  SEL R7, R0, RZ, P1 ;  /* 0x000000ff00077207 */ /* 0x000fe40000800000 */
[----:B------:R-:W-:-:S03]  /*5e20*/  LOP3.LUT R6, R6, R3, RZ, 0x3c, !PT ;  /* 0x0000000306067212 */ /* 0x000fc600078e3cff */
[----:B0-----:R-:W-:Y:S01]  /*5e30*/  IMAD R9, R7, 0x8, R2 ;  /* 0x0000000807097824 */ /* 0x001fe200078e0202 */
[----:B------:R-:W-:Y:S01]  /*5e40*/  SHF.L.U32 R4, R6, 0x1f, RZ ;  /* 0x0000001f06047819 */ /* 0x000fe200000006ff */
[----:B-1----:R-:W-:Y:S06]  /*5e50*/  @!P0 BRA `(.L_x_124) ;  /* 0x0000000800608947 */ /* 0x002fec0003800000 */
.L_x_147:
        /* <DEDUP_REMOVED lines=9> */
.L_x_148:
        /* <DEDUP_REMOVED lines=9> */
.L_x_149:
        /* <DEDUP_REMOVED lines=9> */
.L_x_150:
        /* <DEDUP_REMOVED lines=9> */
.L_x_151:
        /* <DEDUP_REMOVED lines=9> */
.L_x_152:
        /* <DEDUP_REMOVED lines=9> */
.L_x_153:
        /* <DEDUP_REMOVED lines=9> */
.L_x_154:
        /* <DEDUP_REMOVED lines=9> */
.L_x_155:
        /* <DEDUP_REMOVED lines=9> */
.L_x_156:
[----:B------:R-:W1:Y:S01]  /*6370*/  SYNCS.PHASECHK.TRANS64.TRYWAIT P0, [R8+URZ], R5 ;  /* 0x00000005080075a7 */ /* 0x000e62000800017f */
[----:B------:R-:W-:-:S05]  /*6380*/  VIADD R0, R7, 0x1 ;  /* 0x0000000107007836 */ /* 0x000fca0000000000 */
[----:B------:R-:W-:-:S04]  /*6390*/  ISETP.NE.AND P1, PT, R0, 0xe, PT ;  /* 0x0000000e0000780c */ /* 0x000fc80003f25270 */
[----:B------:R-:W-:Y:S02]  /*63a0*/  SEL R3, RZ, 0x1, P1 ;  /* 0x00000001ff037807 */ /* 0x000fe40000800000 */
[----:B------:R-:W-:Y:S02]  /*63b0*/  SEL R7, R0, RZ, P1 ;  /* 0x000000ff00077207 */ /* 0x000fe40000800000 */
[----:B0-----:R-:W-:-:S03]  /*63c0*/  LOP3.LUT R9, R6, R3, RZ, 0x3c, !PT ;  /* 0x0000000306097212 */ /* 0x001fc600078e3cff */
[----:B------:R-:W-:Y:S01]  /*63d0*/  IMAD R11, R7, 0x8, R2 ;  /* 0x00000008070b7824 */ /* 0x000fe200078e0202 */
[----:B------:R-:W-:Y:S01]  /*63e0*/  SHF.L.U32 R6, R9, 0x1f, RZ ;  /* 0x0000001f09067819 */ /* 0x000fe200000006ff */
[----:B-1----:R-:W-:Y:S06]  /*63f0*/  @!P0 BRA `(.L_x_134) ;  /* 0x0000000400c08947 */ /* 0x002fec0003800000 */
.L_x_157:
[----:B------:R-:W1:Y:S01]  /*6400*/  SYNCS.PHASECHK.TRANS64.TRYWAIT P0, [R11+URZ], R6 ;  /* 0x000000060b0075a7 */ /* 0x000e62000800017f */
[----:B------:R-:W-:-:S05]  /*6410*/  VIADD R0, R7, 0x1 ;  /* 0x0000000107007836 */ /* 0x000fca0000000000 */
[----:B------:R-:W-:-:S04]  /*6420*/  ISETP.NE.AND P1, PT, R0, 0xe, PT ;  /* 0x0000000e0000780c */ /* 0x000fc80003f25270 */
[----:B------:R-:W-:Y:S02]  /*6430*/  SEL R4, RZ, 0x1, P1 ;  /* 0x00000001ff047807 */ /* 0x000fe40000800000 */
[----:B------:R-:W-:Y:S02]  /*6440*/  SEL R3, R0, RZ, P1 ;  /* 0x000000ff00037207 */ /* 0x000fe40000800000 */
[----:B------:R-:W-:Y:S01]  /*6450*/  LOP3.LUT R0, R9, R4, RZ, 0x3c, !PT ;  /* 0x0000000409007212 */ /* 0x000fe200078e3cff */
[----:B-1----:R-:W-:Y:S06]  /*6460*/  @!P0 BRA `(.L_x_135) ;  /* 0x0000000400b88947 */ /* 0x002fec0003800000 */
.L_x_158:
[----:B------:R-:W-:Y:S01]  /*6470*/  IMAD R3, R3, 0x8, R2 ;  /* 0x0000000803037824 */ /* 0x000fe200078e0202 */
[----:B------:R-:W-:-:S07]  /*6480*/  SHF.L.U32 R0, R0, 0x1f, RZ ;  /* 0x0000001f00007819 */ /* 0x000fce00000006ff */
.L_x_136:
[----:B--2---:R2:W3:Y:S02]  /*6490*/  SYNCS.PHASECHK.TRANS64.TRYWAIT P0, [R3+URZ], R0 ;  /* 0x00000000030075a7 */ /* 0x0044e4000800017f */
[----:B---3--:R-:W-:Y:S05]  /*64a0*/  @!P0 NANOSLEEP.SYNCS 0x989680 ;  /* 0x009896800000895d */ /* 0x008fea0003900000 */
[----:B------:R-:W3:Y:S02]  /*64b0*/  @!P0 SYNCS.PHASECHK.TRANS64 P0, [R3+URZ], R0 ;  /* 0x00000000030085a7 */ /* 0x000ee4000800007f */
[----:B---3--:R-:W-:Y:S05]  /*64c0*/  @!P0 BRA `(.L_x_136) ;  /* 0xfffffffc00f08947 */ /* 0x008fea000383ffff */
.L_x_121:
[----:B------:R-:W-:Y:S05]  /*64d0*/  BSYNC B0 ;  /* 0x0000000000007941 */ /* 0x000fea0003800000 */
.L_x_120:
[----:B------:R-:W-:Y:S05]  /*64e0*/  EXIT ;  /* 0x000000000000794d */ /* 0x000fea0003800000 */
.L_x_20:
[----:B-1----:R1:W2:Y:S02]  /*64f0*/  SYNCS.PHASECHK.TRANS64.TRYWAIT P0, [R65+URZ], R0 ;  /* 0x00000000410075a7 */ /* 0x0022a4000800017f */
[----:B--2---:R-:W-:Y:S05]  /*6500*/  @!P0 NANOSLEEP.SYNCS 0x989680 ;  /* 0x009896800000895d */ /* 0x004fea0003900000 */
[----:B------:R-:W2:Y:S02]  /*6510*/  @!P0 SYNCS.PHASECHK.TRANS64 P0, [R65+URZ], R0 ;  /* 0x00000000410085a7 */ /* 0x000ea4000800007f */
[----:B--2---:R-:W-:Y:S05]  /*6520*/  @!P0 BRA `(.L_x_20) ;  /* 0xfffffffc00f08947 */ /* 0x004fea000383ffff */
[----:B------:R-:W-:Y:S05]  /*6530*/  BRA `(.L_x_137) ;  /* 0xffffffb000e87947 */ /* 0x000fea000383ffff */
.L_x_25:
[----:B--2---:R2:W3:Y:S02]  /*6540*/  SYNCS.PHASECHK.TRANS64.TRYWAIT P1, [R3+URZ], R0 ;  /* 0x00000000030075a7 */ /* 0x0044e4000802017f */
[----:B---3--:R-:W-:Y:S05]  /*6550*/  @!P1 NANOSLEEP.SYNCS 0x989680 ;  /* 0x009896800000995d */ /* 0x008fea0003900000 */
[----:B------:R-:W3:Y:S02]  /*6560*/  @!P1 SYNCS.PHASECHK.TRANS64 P1, [R3+URZ], R0 ;  /* 0x00000000030095a7 */ /* 0x000ee4000802007f */
[----:B---3--:R-:W-:Y:S05]  /*6570*/  @!P1 BRA `(.L_x_25) ;  /* 0xfffffffc00f09947 */ /* 0x008fea000383ffff */
[----:B------:R-:W-:Y:S05]  /*6580*/  BRA `(.L_x_24) ;  /* 0xffffffb4004c7947 */ /* 0x000fea000383ffff */
.L_x_30:
[----:B--2---:R-:W-:-:S04]  /*6590*/  IMAD.U32 R5, RZ, RZ, UR4 ;  /* 0x00000004ff057e24 */ /* 0x004fc8000f8e00ff */
[----:B------:R2:W3:Y:S03]  /*65a0*/  SYNCS.PHASECHK.TRANS64.TRYWAIT P1, [R5+URZ], R4 ;  /* 0x00000004050075a7 */ /* 0x0004e6000802017f */
[----:B---3--:R-:W-:Y:S05]  /*65b0*/  @!P1 NANOSLEEP.SYNCS 0x989680 ;  /* 0x009896800000995d */ /* 0x008fea0003900000 */
[----:B------:R-:W3:Y:S02]  /*65c0*/  @!P1 SYNCS.PHASECHK.TRANS64 P1, [R5+URZ], R4 ;  /* 0x00000004050095a7 */ /* 0x000ee4000802007f */
[----:B---3--:R-:W-:Y:S05]  /*65d0*/  @!P1 BRA `(.L_x_30) ;  /* 0xfffffffc00ec9947 */ /* 0x008fea000383ffff */
[----:B------:R-:W-:Y:S05]  /*65e0*/  BRA `(.L_x_29) ;  /* 0xffffffb800047947 */ /* 0x000fea000383ffff */
.L_x_38:
[----:B-1----:R1:W2:Y:S02]  /*65f0*/  SYNCS.PHASECHK.TRANS64.TRYWAIT P0, [R65+URZ+0x10], R0 ;  /* 0x00001000410075a7 */ /* 0x0022a4000800017f */
[----:B--2---:R-:W-:Y:S05]  /*6600*/  @!P0 NANOSLEEP.SYNCS 0x989680 ;  /* 0x009896800000895d */ /* 0x004fea0003900000 */
[----:B------:R-:W2:Y:S02]  /*6610*/  @!P0 SYNCS.PHASECHK.TRANS64 P0, [R65+URZ+0x10], R0 ;  /* 0x00001000410085a7 */ /* 0x000ea4000800007f */
[----:B--2---:R-:W-:Y:S05]  /*6620*/  @!P0 BRA `(.L_x_38) ;  /* 0xfffffffc00f08947 */ /* 0x004fea000383ffff */
[----:B------:R-:W-:Y:S05]  /*6630*/  BRA `(.L_x_138) ;  /* 0xffffffbc005c7947 */ /* 0x000fea000383ffff */
.L_x_107:
[----:B------:R-:W-:Y:S01]  /*6640*/  BSSY B1, `(.L_x_139) ;  /* 0x0000006000017945 */ /* 0x000fe20003800000 */
[----:B------:R-:W-:-:S07]  /*6650*/  IMAD.MOV.U32 R15, RZ, RZ, -0x1 ;  /* 0xffffffffff0f7424 */ /* 0x000fce00078e00ff */
[----:B-----5:R-:W-:Y:S05]  /*6660*/  WARPSYNC.COLLECTIVE R15, `(.L_x_140) ;  /* 0x000000000f0c7348 */ /* 0x020fea0003c00000 */
[----:B------:R-:W-:Y:S02]  /*6670*/  ELECT P6, UR62, PT ;  /* 0x00000000003e782f */ /* 0x000fe400038c0000 */
[----:B------:R-:W-:Y:S01]  /*6680*/  MOV R14, UR62 ;  /* 0x0000003e000e7c02 */ /* 0x000fe20008000f00 */
[----:B-----5:R-:W-:Y:S10]  /*6690*/  ENDCOLLECTIVE ;  /* 0x000000000000791b */ /* 0x020ff40003800000 */
.L_x_140:
[----:B------:R-:W-:Y:S05]  /*66a0*/  BSYNC B1 ;  /* 0x0000000000017941 */ /* 0x000fea0003800000 */
.L_x_139:
[----:B------:R-:W-:Y:S05]  /*66b0*/  BRA `(.L_x_141) ;  /* 0xffffffe8007c7947 */ /* 0x000fea000383ffff */
.L_x_110:
[----:B0-----:R0:W1:Y:S02]  /*66c0*/  SYNCS.PHASECHK.TRANS64.TRYWAIT P1, [R10+URZ+0x70], R5 ;  /* 0x000070050a0075a7 */ /* 0x001064000802017f */
[----:B-1----:R-:W-:Y:S05]  /*66d0*/  @!P1 NANOSLEEP.SYNCS 0x989680 ;  /* 0x009896800000995d */ /* 0x002fea0003900000 */
[----:B------:R-:W1:Y:S02]  /*66e0*/  @!P1 SYNCS.PHASECHK.TRANS64 P1, [R10+URZ+0x70], R5 ;  /* 0x000070050a0095a7 */ /* 0x000e64000802007f */
[----:B-1----:R-:W-:Y:S05]  /*66f0*/  @!P1 BRA `(.L_x_110) ;  /* 0xfffffffc00f09947 */ /* 0x002fea000383ffff */
[----:B------:R-:W-:Y:S05]  /*6700*/  BRA `(.L_x_142) ;  /* 0xffffffe800b47947 */ /* 0x000fea000383ffff */
.L_x_119:
[----:B------:R-:W-:Y:S01]  /*6710*/  BSSY B0, `(.L_x_143) ;  /* 0x0000006000007945 */ /* 0x000fe20003800000 */
[----:B------:R-:W-:-:S07]  /*6720*/  IMAD.MOV.U32 R15, RZ, RZ, -0x1 ;  /* 0xffffffffff0f7424 */ /* 0x000fce00078e00ff */
[----:B-----5:R-:W-:Y:S05]  /*6730*/  WARPSYNC.COLLECTIVE R15, `(.L_x_144) ;  /* 0x000000000f0c7348 */ /* 0x020fea0003c00000 */
[----:B------:R-:W-:Y:S02]  /*6740*/  ELECT P6, UR62, PT ;  /* 0x00000000003e782f */ /* 0x000fe400038c0000 */
[----:B------:R-:W-:Y:S01]  /*6750*/  MOV R14, UR62 ;  /* 0x0000003e000e7c02 */ /* 0x000fe20008000f00 */
[----:B-----5:R-:W-:Y:S10]  /*6760*/  ENDCOLLECTIVE ;  /* 0x000000000000791b */ /* 0x020ff40003800000 */
.L_x_144:
[----:B------:R-:W-:Y:S05]  /*6770*/  BSYNC B0 ;  /* 0x0000000000007941 */ /* 0x000fea0003800000 */
.L_x_143:
[----:B------:R-:W-:Y:S05]  /*6780*/  BRA `(.L_x_145) ;  /* 0xfffffff4003c7947 */ /* 0x000fea000383ffff */
.L_x_123:
[----:B0-----:R0:W1:Y:S02]  /*6790*/  SYNCS.PHASECHK.TRANS64.TRYWAIT P0, [R9+URZ], R4 ;  /* 0x00000004090075a7 */ /* 0x001064000800017f */
[----:B-1----:R-:W-:Y:S05]  /*67a0*/  @!P0 NANOSLEEP.SYNCS 0x989680 ;  /* 0x009896800000895d */ /* 0x002fea0003900000 */
[----:B------:R-:W1:Y:S02]  /*67b0*/  @!P0 SYNCS.PHASECHK.TRANS64 P0, [R9+URZ], R4 ;  /* 0x00000004090085a7 */ /* 0x000e64000800007f */
[----:B-1----:R-:W-:Y:S05]  /*67c0*/  @!P0 BRA `(.L_x_123) ;  /* 0xfffffffc00f08947 */ /* 0x002fea000383ffff */
[----:B------:R-:W-:Y:S05]  /*67d0*/  BRA `(.L_x_146) ;  /* 0xfffffff4007c7947 */ /* 0x000fea000383ffff */
.L_x_124:
[----:B0-----:R0:W1:Y:S02]  /*67e0*/  SYNCS.PHASECHK.TRANS64.TRYWAIT P0, [R8+URZ], R5 ;  /* 0x00000005080075a7 */ /* 0x001064000800017f */
[----:B-1----:R-:W-:Y:S05]  /*67f0*/  @!P0 NANOSLEEP.SYNCS 0x989680 ;  /* 0x009896800000895d */ /* 0x002fea0003900000 */
[----:B------:R-:W1:Y:S02]  /*6800*/  @!P0 SYNCS.PHASECHK.TRANS64 P0, [R8+URZ], R5 ;  /* 0x00000005080085a7 */ /* 0x000e64000800007f */
[----:B-1----:R-:W-:Y:S05]  /*6810*/  @!P0 BRA `(.L_x_124) ;  /* 0xfffffffc00f08947 */ /* 0x002fea000383ffff */
[----:B------:R-:W-:Y:S05]  /*6820*/  BRA `(.L_x_147) ;  /* 0xfffffff4008c7947 */ /* 0x000fea000383ffff */
.L_x_125:
[----:B0-----:R0:W1:Y:S02]  /*6830*/  SYNCS.PHASECHK.TRANS64.TRYWAIT P0, [R9+URZ], R4 ;  /* 0x00000004090075a7 */ /* 0x001064000800017f */
[----:B-1----:R-:W-:Y:S05]  /*6840*/  @!P0 NANOSLEEP.SYNCS 0x989680 ;  /* 0x009896800000895d */ /* 0x002fea0003900000 */
[----:B------:R-:W1:Y:S02]  /*6850*/  @!P0 SYNCS.PHASECHK.TRANS64 P0, [R9+URZ], R4 ;  /* 0x00000004090085a7 */ /* 0x000e64000800007f */
[----:B-1----:R-:W-:Y:S05]  /*6860*/  @!P0 BRA `(.L_x_125) ;  /* 0xfffffffc00f08947 */ /* 0x002fea000383ffff */
[----:B------:R-:W-:Y:S05]  /*6870*/  BRA `(.L_x_148) ;  /* 0xfffffff4009c7947 */ /* 0x000fea000383ffff */
.L_x_126:
[----:B0-----:R0:W1:Y:S02]  /*6880*/  SYNCS.PHASECHK.TRANS64.TRYWAIT P0, [R8+URZ], R5 ;  /* 0x00000005080075a7 */ /* 0x001064000800017f */
[----:B-1----:R-:W-:Y:S05]  /*6890*/  @!P0 NANOSLEEP.SYNCS 0x989680 ;  /* 0x009896800000895d */ /* 0x002fea0003900000 */
[----:B------:R-:W1:Y:S02]  /*68a0*/  @!P0 SYNCS.PHASECHK.TRANS64 P0, [R8+URZ], R5 ;  /* 0x00000005080085a7 */ /* 0x000e64000800007f */
[----:B-1----:R-:W-:Y:S05]  /*68b0*/  @!P0 BRA `(.L_x_126) ;  /* 0xfffffffc00f08947 */ /* 0x002fea000383ffff */
[----:B------:R-:W-:Y:S05]  /*68c0*/  BRA `(.L_x_149) ;  /* 0xfffffff400ac7947 */ /* 0x000fea000383ffff */
.L_x_127:
[----:B0-----:R0:W1:Y:S02]  /*68d0*/  SYNCS.PHASECHK.TRANS64.TRYWAIT P0, [R9+URZ], R4 ;  /* 0x00000004090075a7 */ /* 0x001064000800017f */
[----:B-1----:R-:W-:Y:S05]  /*68e0*/  @!P0 NANOSLEEP.SYNCS 0x989680 ;  /* 0x009896800000895d */ /* 0x002fea0003900000 */
[----:B------:R-:W1:Y:S02]  /*68f0*/  @!P0 SYNCS.PHASECHK.TRANS64 P0, [R9+URZ], R4 ;  /* 0x00000004090085a7 */ /* 0x000e64000800007f */
[----:B-1----:R-:W-:Y:S05]  /*6900*/  @!P0 BRA `(.L_x_127) ;  /* 0xfffffffc00f08947 */ /* 0x002fea000383ffff */
[----:B------:R-:W-:Y:S05]  /*6910*/  BRA `(.L_x_150) ;  /* 0xfffffff400bc7947 */ /* 0x000fea000383ffff */
.L_x_128:
[----:B0-----:R0:W1:Y:S02]  /*6920*/  SYNCS.PHASECHK.TRANS64.TRYWAIT P0, [R8+URZ], R5 ;  /* 0x00000005080075a7 */ /* 0x001064000800017f */
[----:B-1----:R-:W-:Y:S05]  /*6930*/  @!P0 NANOSLEEP.SYNCS 0x989680 ;  /* 0x009896800000895d */ /* 0x002fea0003900000 */
[----:B------:R-:W1:Y:S02]  /*6940*/  @!P0 SYNCS.PHASECHK.TRANS64 P0, [R8+URZ], R5 ;  /* 0x00000005080085a7 */ /* 0x000e64000800007f */
[----:B-1----:R-:W-:Y:S05]  /*6950*/  @!P0 BRA `(.L_x_128) ;  /* 0xfffffffc00f08947 */ /* 0x002fea000383ffff */
[----:B------:R-:W-:Y:S05]  /*6960*/  BRA `(.L_x_151) ;  /* 0xfffffff400cc7947 */ /* 0x000fea000383ffff */
.L_x_129:
[----:B0-----:R0:W1:Y:S02]  /*6970*/  SYNCS.PHASECHK.TRANS64.TRYWAIT P0, [R9+URZ], R4 ;  /* 0x00000004090075a7 */ /* 0x001064000800017f */
[----:B-1----:R-:W-:Y:S05]  /*6980*/  @!P0 NANOSLEEP.SYNCS 0x989680 ;  /* 0x009896800000895d */ /* 0x002fea0003900000 */
[----:B------:R-:W1:Y:S02]  /*6990*/  @!P0 SYNCS.PHASECHK.TRANS64 P0, [R9+URZ], R4 ;  /* 0x00000004090085a7 */ /* 0x000e64000800007f */
[----:B-1----:R-:W-:Y:S05]  /*69a0*/  @!P0 BRA `(.L_x_129) ;  /* 0xfffffffc00f08947 */ /* 0x002fea000383ffff */
[----:B------:R-:W-:Y:S05]  /*69b0*/  BRA `(.L_x_152) ;  /* 0xfffffff400dc7947 */ /* 0x000fea000383ffff */
.L_x_130:
[----:B0-----:R0:W1:Y:S02]  /*69c0*/  SYNCS.PHASECHK.TRANS64.TRYWAIT P0, [R8+URZ], R5 ;  /* 0x00000005080075a7 */ /* 0x001064000800017f */
[----:B-1----:R-:W-:Y:S05]  /*69d0*/  @!P0 NANOSLEEP.SYNCS 0x989680 ;  /* 0x009896800000895d */ /* 0x002fea0003900000 */
[----:B------:R-:W1:Y:S02]  /*69e0*/  @!P0 SYNCS.PHASECHK.TRANS64 P0, [R8+URZ], R5 ;  /* 0x00000005080085a7 */ /* 0x000e64000800007f */
[----:B-1----:R-:W-:Y:S05]  /*69f0*/  @!P0 BRA `(.L_x_130) ;  /* 0xfffffffc00f08947 */ /* 0x002fea000383ffff */
[----:B------:R-:W-:Y:S05]  /*6a00*/  BRA `(.L_x_153) ;  /* 0xfffffff400ec7947 */ /* 0x000fea000383ffff */
.L_x_131:
[----:B0-----:R0:W1:Y:S02]  /*6a10*/  SYNCS.PHASECHK.TRANS64.TRYWAIT P0, [R9+URZ], R4 ;  /* 0x00000004090075a7 */ /* 0x001064000800017f */
[----:B-1----:R-:W-:Y:S05]  /*6a20*/  @!P0 NANOSLEEP.SYNCS 0x989680 ;  /* 0x009896800000895d */ /* 0x002fea0003900000 */
[----:B------:R-:W1:Y:S02]  /*6a30*/  @!P0 SYNCS.PHASECHK.TRANS64 P0, [R9+URZ], R4 ;  /* 0x00000004090085a7 */ /* 0x000e64000800007f */
[----:B-1----:R-:W-:Y:S05]  /*6a40*/  @!P0 BRA `(.L_x_131) ;  /* 0xfffffffc00f08947 */ /* 0x002fea000383ffff */
[----:B------:R-:W-:Y:S05]  /*6a50*/  BRA `(.L_x_154) ;  /* 0xfffffff400fc7947 */ /* 0x000fea000383ffff */
.L_x_132:
[----:B0-----:R0:W1:Y:S02]  /*6a60*/  SYNCS.PHASECHK.TRANS64.TRYWAIT P0, [R8+URZ], R5 ;  /* 0x00000005080075a7 */ /* 0x001064000800017f */
[----:B-1----:R-:W-:Y:S05]  /*6a70*/  @!P0 NANOSLEEP.SYNCS 0x989680 ;  /* 0x009896800000895d */ /* 0x002fea0003900000 */
[----:B------:R-:W1:Y:S02]  /*6a80*/  @!P0 SYNCS.PHASECHK.TRANS64 P0, [R8+URZ], R5 ;  /* 0x00000005080085a7 */ /* 0x000e64000800007f */
[----:B-1----:R-:W-:Y:S05]  /*6a90*/  @!P0 BRA `(.L_x_132) ;  /* 0xfffffffc00f08947 */ /* 0x002fea000383ffff */
[----:B------:R-:W-:Y:S05]  /*6aa0*/  BRA `(.L_x_155) ;  /* 0xfffffff8000c7947 */ /* 0x000fea000383ffff */
.L_x_133:
[----:B0-----:R0:W1:Y:S02]  /*6ab0*/  SYNCS.PHASECHK.TRANS64.TRYWAIT P0, [R9+URZ], R4 ;  /* 0x00000004090075a7 */ /* 0x001064000800017f */
[----:B-1----:R-:W-:Y:S05]  /*6ac0*/  @!P0 NANOSLEEP.SYNCS 0x989680 ;  /* 0x009896800000895d */ /* 0x002fea0003900000 */
[----:B------:R-:W1:Y:S02]  /*6ad0*/  @!P0 SYNCS.PHASECHK.TRANS64 P0, [R9+URZ], R4 ;  /* 0x00000004090085a7 */ /* 0x000e64000800007f */
[----:B-1----:R-:W-:Y:S05]  /*6ae0*/  @!P0 BRA `(.L_x_133) ;  /* 0xfffffffc00f08947 */ /* 0x002fea000383ffff */
[----:B------:R-:W-:Y:S05]  /*6af0*/  BRA `(.L_x_156) ;  /* 0xfffffff8001c7947 */ /* 0x000fea000383ffff */
.L_x_134:
[----:B0-----:R0:W1:Y:S02]  /*6b00*/  SYNCS.PHASECHK.TRANS64.TRYWAIT P0, [R8+URZ], R5 ;  /* 0x00000005080075a7 */ /* 0x001064000800017f */
[----:B-1----:R-:W-:Y:S05]  /*6b10*/  @!P0 NANOSLEEP.SYNCS 0x989680 ;  /* 0x009896800000895d */ /* 0x002fea0003900000 */
[----:B------:R-:W1:Y:S02]  /*6b20*/  @!P0 SYNCS.PHASECHK.TRANS64 P0, [R8+URZ], R5 ;  /* 0x00000005080085a7 */ /* 0x000e64000800007f */
[----:B-1----:R-:W-:Y:S05]  /*6b30*/  @!P0 BRA `(.L_x_134) ;  /* 0xfffffffc00f08947 */ /* 0x002fea000383ffff */
[----:B------:R-:W-:Y:S05]  /*6b40*/  BRA `(.L_x_157) ;  /* 0xfffffff8002c7947 */ /* 0x000fea000383ffff */
.L_x_135:
[----:B-1----:R1:W2:Y:S02]  /*6b50*/  SYNCS.PHASECHK.TRANS64.TRYWAIT P0, [R11+URZ], R6 ;  /* 0x000000060b0075a7 */ /* 0x0022a4000800017f */
[----:B--2---:R-:W-:Y:S05]  /*6b60*/  @!P0 NANOSLEEP.SYNCS 0x989680 ;  /* 0x009896800000895d */ /* 0x004fea0003900000 */
[----:B------:R-:W2:Y:S02]  /*6b70*/  @!P0 SYNCS.PHASECHK.TRANS64 P0, [R11+URZ], R6 ;  /* 0x000000060b0085a7 */ /* 0x000ea4000800007f */
[----:B--2---:R-:W-:Y:S05]  /*6b80*/  @!P0 BRA `(.L_x_135) ;  /* 0xfffffffc00f08947 */ /* 0x004fea000383ffff */
[----:B------:R-:W-:Y:S05]  /*6b90*/  BRA `(.L_x_158) ;  /* 0xfffffff800347947 */ /* 0x000fea000383ffff */
.L_x_159:
[----:B------:R-:W-:-:S00]  /*6ba0*/  BRA `(.L_x_159) ;  /* 0xfffffffc00fc7947 */ /* 0x000fc0000383ffff */
[----:B------:R-:W-:-:S00]  /*6bb0*/  NOP ;  /* 0x0000000000007918 */ /* 0x000fc00000000000 */
        /* <DEDUP_REMOVED lines=12> */
.L_x_160:


//--------------------- .nv.global.init           --------------------------
	.section	.nv.global.init,"aw",@progbits
.nv.global.init:
	.type		$str$22,@object
	.size		$str$22,($str$23 - $str$22)
$str$22:
        /*0000*/ 	.byte	0x6b, 0x5f, 0x74, 0x69, 0x6c, 0x65, 0x5f, 0x63, 0x6f, 0x75, 0x6e, 0x74, 0x20, 0x3e, 0x3d, 0x20
        /*0010*/ 	.byte	0x31, 0x00
	.type		$str$23,@object
	.size		$str$23,(__unnamed_1 - $str$23)
$str$23:
        /*0012*/ 	.byte	0x2f, 0x74, 0x6d, 0x70, 0x2f, 0x63, 0x75, 0x74, 0x6c, 0x61, 0x73, 0x73, 0x5f, 0x73, 0x77, 0x65
        /*0022*/ 	.byte	0x65, 0x70, 0x5f, 0x73, 0x72, 0x63, 0x2f, 0x69, 0x6e, 0x63, 0x6c, 0x75, 0x64, 0x65, 0x2f, 0x63
        /*0032*/ 	.byte	0x75, 0x74, 0x6c, 0x61, 0x73, 0x73, 0x2f, 0x67, 0x65, 0x6d, 0x6d, 0x2f, 0x63, 0x6f, 0x6c, 0x6c
        /*0042*/ 	.byte	0x65, 0x63, 0x74, 0x69, 0x76, 0x65, 0x2f, 0x73, 0x6d, 0x39, 0x30, 0x5f, 0x6d, 0x6d, 0x61, 0x5f
        /*0052*/ 	.byte	0x74, 0x6d, 0x61, 0x5f, 0x67, 0x6d, 0x6d, 0x61, 0x5f, 0x73, 0x73, 0x5f, 0x77, 0x61, 0x72, 0x70
        /*0062*/ 	.byte	0x73, 0x70, 0x65, 0x63, 0x69, 0x61, 0x6c, 0x69, 0x7a, 0x65, 0x64, 0x2e, 0x68, 0x70, 0x70, 0x00
	.type		__unnamed_1,@object
	.size		__unnamed_1,(.L_0 - __unnamed_1)
__unnamed_1:
        /*0072*/ 	.byte	0x76, 0x6f, 0x69, 0x64, 0x20, 0x63, 0x75, 0x74, 0x6c, 0x61, 0x73, 0x73, 0x3a, 0x3a, 0x67, 0x65
        /* <DEDUP_REMOVED lines=177> */
        /*0b92*/ 	.byte	0x65, 0x3a, 0x3a, 0x69, 0x64, 0x65, 0x6e, 0x74, 0x69, 0x74, 0x79, 0x5d, 0x00
.L_0:


//--------------------- .nv.shared._ZN7cutlass13device_kernelINS_4gemm6kernel13GemmUniversalIN4cute5tupleIJiiiiEEENS1_10collective13CollectiveMmaINS1_34MainloopSm90TmaGmmaWarpSpecializedILi14ENS5_IJNS4_1CILi2EEESB_NSA_ILi1EEEEEENS1_32KernelTmaWarpSpecializedPingpongEEENS5_IJNSA_ILi64EEESG_NSA_ILi32EEEEEENS_10tfloat32_tENS5_IJlSC_lEEESJ_SK_NS4_8TiledMMAINS4_8MMA_AtomIJNS4_4SM904GMMA29MMA_64x64x8_F32TF32TF32_SS_TNILNSO_7ScaleInE1ELSQ_1EEEEEENS4_6LayoutINS5_IJSC_SC_SC_EEENS5_IJNSA_ILi0EEESV_SV_EEEEENS5_IJNS4_10UnderscoreESY_SY_EEEEENS4_23SM90_TMA_LOAD_MULTICASTENS4_14ComposedLayoutINS4_7SwizzleILi3ELi4ELi3EEENS4_18smem_ptr_flag_bitsILi32EEENST_INS5_IJNSA_ILi8EEESH_EEENS5_IJSH_SC_EEEEEEEvNS4_8identityES11_S1B_vS1C_EENS_8epilogue10collective6detail29Sm90TmaWarpSpecializedAdapterINS1F_15DefaultEpilogueISJ_SK_SK_NS1E_6thread17LinearCombinationISJ_Li1EffLNS1J_9ScaleType4KindE0ELNS_15FloatRoundStyleE2ESJ_EENS1_15EpilogueDefaultEEEEEvvEEEEvNT_6ParamsE --------------------------
	.section	.nv.shared._ZN7cutlass13device_kernelINS_4gemm6kernel13GemmUniversalIN4cute5tupleIJiiiiEEENS1_10collective13CollectiveMmaINS1_34MainloopSm90TmaGmmaWarpSpecializedILi14ENS5_IJNS4_1CILi2EEESB_NSA_ILi1EEEEEENS1_32KernelTmaWarpSpecializedPingpongEEENS5_IJNSA_ILi64EEESG_NSA_ILi32EEEEEENS_10tfloat32_tENS5_IJlSC_lEEESJ_SK_NS4_8TiledMMAINS4_8MMA_AtomIJNS4_4SM904GMMA29MMA_64x64x8_F32TF32TF32_SS_TNILNSO_7ScaleInE1ELSQ_1EEEEEENS4_6LayoutINS5_IJSC_SC_SC_EEENS5_IJNSA_ILi0EEESV_SV_EEEEENS5_IJNS4_10UnderscoreESY_SY_EEEEENS4_23SM90_TMA_LOAD_MULTICASTENS4_14ComposedLayoutINS4_7SwizzleILi3ELi4ELi3EEENS4_18smem_ptr_flag_bitsILi32EEENST_INS5_IJNSA_ILi8EEESH_EEENS5_IJSH_SC_EEEEEEEvNS4_8identityES11_S1B_vS1C_EENS_8epilogue10collective6detail29Sm90TmaWarpSpecializedAdapterINS1F_15DefaultEpilogueISJ_SK_SK_NS1E_6thread17LinearCombinationISJ_Li1EffLNS1J_9ScaleType4KindE0ELNS_15FloatRoundStyleE2ESJ_EENS1_15EpilogueDefaultEEEEEvvEEEEvNT_6ParamsE,"aw",@nobits
	.sectionflags	@""
	.align	16
	.zero		1024


//--------------------- .nv.shared.reserved.0     --------------------------
	.section	.nv.shared.reserved.0,"aw",@nobits
	.weak		__nv_reservedSMEM_offset_0_alias
	.size		__nv_reservedSMEM_offset_0_alias, 0, 0
	.other		__nv_reservedSMEM_offset_0_alias,@"STO_CUDA_RESERVED_SHARED STV_DEFAULT"
__nv_reservedSMEM_offset_0_alias:
	.zero		0


//--------------------- .nv.global                --------------------------
	.section	.nv.global,"aw",@nobits
.nv.global:
	.type		_ZN39_INTERNAL_8b6d39e1_4_k_cu_1efa4504_63904cute1_E,@object
	.size		_ZN39_INTERNAL_8b6d39e1_4_k_cu_1efa4504_63904cute1_E,(_ZN39_INTERNAL_8b6d39e1_4_k_cu_1efa4504_63904cuda3std3__45__cpo6cbeginE - _ZN39_INTERNAL_8b6d39e1_4_k_cu_1efa4504_63904cute1_E)
_ZN39_INTERNAL_8b6d39e1_4_k_cu_1efa4504_63904cute1_E:
	.zero		1
	.type		_ZN39_INTERNAL_8b6d39e1_4_k_cu_1efa4504_63904cuda3std3__45__cpo6cbeginE,@object
	.size		_ZN39_INTERNAL_8b6d39e1_4_k_cu_1efa4504_63904cuda3std3__45__cpo6cbeginE,(_ZN39_INTERNAL_8b6d39e1_4_k_cu_1efa4504_63904cuda3std3__48in_placeE - _ZN39_INTERNAL_8b6d39e1_4_k_cu_1efa4504_63904cuda3std3__45__cpo6cbeginE)
_ZN39_INTERNAL_8b6d39e1_4_k_cu_1efa4504_63904cuda3std3__45__cpo6cbeginE:
	.zero		1
	.type		_ZN39_INTERNAL_8b6d39e1_4_k_cu_1efa4504_63904cuda3std3__48in_placeE,@object
	.size		_ZN39_INTERNAL_8b6d39e1_4_k_cu_1efa4504_63904cuda3std3__48in_placeE,(_ZN39_INTERNAL_8b6d39e1_4_k_cu_1efa4504_63904cuda3std6ranges3__45__cpo9iter_moveE - _ZN39_INTERNAL_8b6d39e1_4_k_cu_1efa4504_63904cuda3std3__48in_placeE)
_ZN39_INTERNAL_8b6d39e1_4_k_cu_1efa4504_63904cuda3std3__48in_placeE:
	.zero		1
	.type		_ZN39_INTERNAL_8b6d39e1_4_k_cu_1efa4504_63904cuda3std6ranges3__45__cpo9iter_moveE,@object
	.size		_ZN39_INTERNAL_8b6d39e1_4_k_cu_1efa4504_63904cuda3std6ranges3__45__cpo9iter_moveE,(_ZN39_INTERNAL_8b6d39e1_4_k_cu_1efa4504_63904cuda3std3__45__cpo5beginE - _ZN39_INTERNAL_8b6d39e1_4_k_cu_1efa4504_63904cuda3std6ranges3__45__cpo9iter_moveE)
_ZN39_INTERNAL_8b6d39e1_4_k_cu_1efa4504_63904cuda3std6ranges3__45__cpo9iter_moveE:
	.zero		1
	.type		_ZN39_INTERNAL_8b6d39e1_4_k_cu_1efa4504_63904cuda3std3__45__cpo5beginE,@object
	.size		_ZN39_INTERNAL_8b6d39e1_4_k_cu_1efa4504_63904cuda3std3__45__cpo5beginE,(_ZN39_INTERNAL_8b6d39e1_4_k_cu_1efa4504_63904cuda3std3__441_GLOBAL__N__8b6d39e1_4_k_cu_1efa4504_63906ignoreE - _ZN39_INTERNAL_8b6d39e1_4_k_cu_1efa4504_63904cuda3std3__45__cpo5beginE)
_ZN39_INTERNAL_8b6d39e1_4_k_cu_1efa4504_63904cuda3std3__45__cpo5beginE:
	.zero		1
	.type		_ZN39_INTERNAL_8b6d39e1_4_k_cu_1efa4504_63904cuda3std3__441_GLOBAL__N__8b6d39e1_4_k_cu_1efa4504_63906ignoreE,@object
	.size		_ZN39_INTERNAL_8b6d39e1_4_k_cu_1efa4504_63904cuda3std3__441_GLOBAL__N__8b6d39e1_4_k_cu_1efa4504_63906ignoreE,(_ZN39_INTERNAL_8b6d39e1_4_k_cu_1efa4504_63904cute7productE - _ZN39_INTERNAL_8b6d39e1_4_k_cu_1efa4504_63904cuda3std3__441_GLOBAL__N__8b6d39e1_4_k_cu_1efa4504_63906ignoreE)
_ZN39_INTERNAL_8b6d39e1_4_k_cu_1efa4504_63904cuda3std3__441_GLOBAL__N__8b6d39e1_4_k_cu_1efa4504_63906ignoreE:
	.zero		1
	.type		_ZN39_INTERNAL_8b6d39e1_4_k_cu_1efa4504_63904cute7productE,@object
	.size		_ZN39_INTERNAL_8b6d39e1_4_k_cu_1efa4504_63904cute7productE,(_ZN39_INTERNAL_8b6d39e1_4_k_cu_1efa4504_63904cuda3std3__45__cpo3endE - _ZN39_INTERNAL_8b6d39e1_4_k_cu_1efa4504_63904cute7productE)
_ZN39_INTERNAL_8b6d39e1_4_k_cu_1efa4504_63904cute7productE:
	.zero		1
	.type		_ZN39_INTERNAL_8b6d39e1_4_k_cu_1efa4504_63904cuda3std3__45__cpo3endE,@object
	.size		_ZN39_INTERNAL_8b6d39e1_4_k_cu_1efa4504_63904cuda3std3__45__cpo3endE,(_ZN39_INTERNAL_8b6d39e1_4_k_cu_1efa4504_63904cuda3std3__419piecewise_constructE - _ZN39_INTERNAL_8b6d39e1_4_k_cu_1efa4504_63904cuda3std3__45__cpo3endE)
_ZN39_INTERNAL_8b6d39e1_4_k_cu_1efa4504_63904cuda3std3__45__cpo3endE:
	.zero		1
	.type		_ZN39_INTERNAL_8b6d39e1_4_k_cu_1efa4504_63904cuda3std3__419piecewise_constructE,@object
	.size		_ZN39_INTERNAL_8b6d39e1_4_k_cu_1efa4504_63904cuda3std3__419piecewise_constructE,(_ZN39_INTERNAL_8b6d39e1_4_k_cu_1efa4504_63904cuda3std3__45__cpo4cendE - _ZN39_INTERNAL_8b6d39e1_4_k_cu_1efa4504_63904cuda3std3__419piecewise_constructE)
_ZN39_INTERNAL_8b6d39e1_4_k_cu_1efa4504_63904cuda3std3__419piecewise_constructE:
	.zero		1
	.type		_ZN39_INTERNAL_8b6d39e1_4_k_cu_1efa4504_63904cuda3std3__45__cpo4cendE,@object
	.size		_ZN39_INTERNAL_8b6d39e1_4_k_cu_1efa4504_63904cuda3std3__45__cpo4cendE,(_ZN39_INTERNAL_8b6d39e1_4_k_cu_1efa4504_63904cuda3std6ranges3__45__cpo4swapE - _ZN39_INTERNAL_8b6d39e1_4_k_cu_1efa4504_63904cuda3std3__45__cpo4cendE)
_ZN39_INTERNAL_8b6d39e1_4_k_cu_1efa4504_63904cuda3std3__45__cpo4cendE:
	.zero		1
	.type		_ZN39_INTERNAL_8b6d39e1_4_k_cu_1efa4504_63904cuda3std6ranges3__45__cpo4swapE,@object
	.size		_ZN39_INTERNAL_8b6d39e1_4_k_cu_1efa4504_63904cuda3std6ranges3__45__cpo4swapE,(.L_8 - _ZN39_INTERNAL_8b6d39e1_4_k_cu_1efa4504_63904cuda3std6ranges3__45__cpo4swapE)
_ZN39_INTERNAL_8b6d39e1_4_k_cu_1efa4504_63904cuda3std6ranges3__45__cpo4swapE:
	.zero		1
.L_8:


//--------------------- .nv.constant0._ZN7cutlass13device_kernelINS_4gemm6kernel13GemmUniversalIN4cute5tupleIJiiiiEEENS1_10collective13CollectiveMmaINS1_34MainloopSm90TmaGmmaWarpSpecializedILi14ENS5_IJNS4_1CILi2EEESB_NSA_ILi1EEEEEENS1_32KernelTmaWarpSpecializedPingpongEEENS5_IJNSA_ILi64EEESG_NSA_ILi32EEEEEENS_10tfloat32_tENS5_IJlSC_lEEESJ_SK_NS4_8TiledMMAINS4_8MMA_AtomIJNS4_4SM904GMMA29MMA_64x64x8_F32TF32TF32_SS_TNILNSO_7ScaleInE1ELSQ_1EEEEEENS4_6LayoutINS5_IJSC_SC_SC_EEENS5_IJNSA_ILi0EEESV_SV_EEEEENS5_IJNS4_10UnderscoreESY_SY_EEEEENS4_23SM90_TMA_LOAD_MULTICASTENS4_14ComposedLayoutINS4_7SwizzleILi3ELi4ELi3EEENS4_18smem_ptr_flag_bitsILi32EEENST_INS5_IJNSA_ILi8EEESH_EEENS5_IJSH_SC_EEEEEEEvNS4_8identityES11_S1B_vS1C_EENS_8epilogue10collective6detail29Sm90TmaWarpSpecializedAdapterINS1F_15DefaultEpilogueISJ_SK_SK_NS1E_6thread17LinearCombinationISJ_Li1EffLNS1J_9ScaleType4KindE0ELNS_15FloatRoundStyleE2ESJ_EENS1_15EpilogueDefaultEEEEEvvEEEEvNT_6ParamsE --------------------------
	.section	.nv.constant0._ZN7cutlass13device_kernelINS_4gemm6kernel13GemmUniversalIN4cute5tupleIJiiiiEEENS1_10collective13CollectiveMmaINS1_34MainloopSm90TmaGmmaWarpSpecializedILi14ENS5_IJNS4_1CILi2EEESB_NSA_ILi1EEEEEENS1_32KernelTmaWarpSpecializedPingpongEEENS5_IJNSA_ILi64EEESG_NSA_ILi32EEEEEENS_10tfloat32_tENS5_IJlSC_lEEESJ_SK_NS4_8TiledMMAINS4_8MMA_AtomIJNS4_4SM904GMMA29MMA_64x64x8_F32TF32TF32_SS_TNILNSO_7ScaleInE1ELSQ_1EEEEEENS4_6LayoutINS5_IJSC_SC_SC_EEENS5_IJNSA_ILi0EEESV_SV_EEEEENS5_IJNS4_10UnderscoreESY_SY_EEEEENS4_23SM90_TMA_LOAD_MULTICASTENS4_14ComposedLayoutINS4_7SwizzleILi3ELi4ELi3EEENS4_18smem_ptr_flag_bitsILi32EEENST_INS5_IJNSA_ILi8EEESH_EEENS5_IJSH_SC_EEEEEEEvNS4_8identityES11_S1B_vS1C_EENS_8epilogue10collective6detail29Sm90TmaWarpSpecializedAdapterINS1F_15DefaultEpilogueISJ_SK_SK_NS1E_6thread17LinearCombinationISJ_Li1EffLNS1J_9ScaleType4KindE0ELNS_15FloatRoundStyleE2ESJ_EENS1_15EpilogueDefaultEEEEEvvEEEEvNT_6ParamsE,"a",@progbits
	.sectionflags	@""
	.align	4
.nv.constant0._ZN7cutlass13device_kernelINS_4gemm6kernel13GemmUniversalIN4cute5tupleIJiiiiEEENS1_10collective13CollectiveMmaINS1_34MainloopSm90TmaGmmaWarpSpecializedILi14ENS5_IJNS4_1CILi2EEESB_NSA_ILi1EEEEEENS1_32KernelTmaWarpSpecializedPingpongEEENS5_IJNSA_ILi64EEESG_NSA_ILi32EEEEEENS_10tfloat32_tENS5_IJlSC_lEEESJ_SK_NS4_8TiledMMAINS4_8MMA_AtomIJNS4_4SM904GMMA29MMA_64x64x8_F32TF32TF32_SS_TNILNSO_7ScaleInE1ELSQ_1EEEEEENS4_6LayoutINS5_IJSC_SC_SC_EEENS5_IJNSA_ILi0EEESV_SV_EEEEENS5_IJNS4_10UnderscoreESY_SY_EEEEENS4_23SM90_TMA_LOAD_MULTICASTENS4_14ComposedLayoutINS4_7SwizzleILi3ELi4ELi3EEENS4_18smem_ptr_flag_bitsILi32EEENST_INS5_IJNSA_ILi8EEESH_EEENS5_IJSH_SC_EEEEEEEvNS4_8identityES11_S1B_vS1C_EENS_8epilogue10collective6detail29Sm90TmaWarpSpecializedAdapterINS1F_15DefaultEpilogueISJ_SK_SK_NS1E_6thread17LinearCombinationISJ_Li1EffLNS1J_9ScaleType4KindE0ELNS_15FloatRoundStyleE2ESJ_EENS1_15EpilogueDefaultEEEEEvvEEEEvNT_6ParamsE:
	.zero		1664


//--------------------- SYMBOLS --------------------------

	.type		.nv.reservedSmem.offset0,@object
	.size		.nv.reservedSmem.offset0,0x4
	.type		__assertfail,@function
